//
// Generated by NVIDIA NVVM Compiler
//
// Compiler Build ID: CL-36424714
// Cuda compilation tools, release 13.0, V13.0.88
// Based on NVVM 20.0.0
//

.version 9.0
.target sm_100
.address_size 64

	// .globl	_Z13computeForcesP4BodyPdS1_S1_i
.extern .shared .align 16 .b8 shared_bodies[];

.visible .entry _Z13computeForcesP4BodyPdS1_S1_i(
	.param .u64 .ptr .align 1 _Z13computeForcesP4BodyPdS1_S1_i_param_0,
	.param .u64 .ptr .align 1 _Z13computeForcesP4BodyPdS1_S1_i_param_1,
	.param .u64 .ptr .align 1 _Z13computeForcesP4BodyPdS1_S1_i_param_2,
	.param .u64 .ptr .align 1 _Z13computeForcesP4BodyPdS1_S1_i_param_3,
	.param .u32 _Z13computeForcesP4BodyPdS1_S1_i_param_4
)
{
	.reg .pred 	%p<19>;
	.reg .b32 	%r<50>;
	.reg .b64 	%rd<20>;
	.reg .b64 	%fd<271>;

	ld.param.u64 	%rd6, [_Z13computeForcesP4BodyPdS1_S1_i_param_0];
	ld.param.u64 	%rd3, [_Z13computeForcesP4BodyPdS1_S1_i_param_1];
	ld.param.u32 	%r25, [_Z13computeForcesP4BodyPdS1_S1_i_param_4];
	cvta.to.global.u64 	%rd1, %rd6;
	mov.u32 	%r26, %ctaid.x;
	mov.u32 	%r1, %ntid.x;
	mov.u32 	%r2, %tid.x;
	mad.lo.s32 	%r3, %r26, %r1, %r2;
	setp.ge.s32 	%p1, %r3, %r25;
	@%p1 bra 	$L__BB0_29;
	add.s32 	%r27, %r1, %r25;
	add.s32 	%r4, %r27, -1;
	setp.gt.u32 	%p2, %r1, %r4;
	mov.f64 	%fd235, 0d0000000000000000;
	mov.f64 	%fd236, %fd235;
	mov.f64 	%fd237, %fd235;
	@%p2 bra 	$L__BB0_28;
	mul.wide.s32 	%rd7, %r3, 56;
	add.s64 	%rd8, %rd1, %rd7;
	add.s64 	%rd2, %rd8, 8;
	div.u32 	%r29, %r4, %r1;
	max.u32 	%r5, %r29, 1;
	mov.f64 	%fd237, 0d0000000000000000;
	mov.b32 	%r46, 0;
	mov.u32 	%r45, %r25;
	mov.f64 	%fd236, %fd237;
	mov.f64 	%fd235, %fd237;
$L__BB0_3:
	min.u32 	%r8, %r1, %r45;
	max.u32 	%r9, %r8, 1;
	mul.lo.s32 	%r10, %r46, %r1;
	add.s32 	%r11, %r10, %r2;
	setp.ge.s32 	%p3, %r11, %r25;
	@%p3 bra 	$L__BB0_5;
	mul.wide.s32 	%rd9, %r11, 56;
	add.s64 	%rd10, %rd1, %rd9;
	ld.global.f64 	%fd66, [%rd10];
	ld.global.f64 	%fd67, [%rd10+8];
	ld.global.f64 	%fd68, [%rd10+16];
	ld.global.f64 	%fd69, [%rd10+24];
	ld.global.f64 	%fd70, [%rd10+32];
	ld.global.f64 	%fd71, [%rd10+40];
	ld.global.f64 	%fd72, [%rd10+48];
	mov.u32 	%r30, shared_bodies;
	mad.lo.s32 	%r31, %r2, 56, %r30;
	st.shared.f64 	[%r31], %fd66;
	st.shared.f64 	[%r31+8], %fd67;
	st.shared.f64 	[%r31+16], %fd68;
	st.shared.f64 	[%r31+24], %fd69;
	st.shared.f64 	[%r31+32], %fd70;
	st.shared.f64 	[%r31+40], %fd71;
	st.shared.f64 	[%r31+48], %fd72;
$L__BB0_5:
	bar.sync 	0;
	setp.eq.s32 	%p4, %r25, %r10;
	@%p4 bra 	$L__BB0_27;
	setp.lt.u32 	%p5, %r8, 4;
	mov.b32 	%r49, 0;
	@%p5 bra 	$L__BB0_17;
	mov.b32 	%r47, 0;
$L__BB0_8:
	.pragma "nounroll";
	add.s32 	%r13, %r47, %r10;
	setp.eq.s32 	%p6, %r13, %r3;
	mov.u32 	%r34, shared_bodies;
	mad.lo.s32 	%r14, %r47, 56, %r34;
	@%p6 bra 	$L__BB0_10;
	ld.shared.v2.f64 	{%fd74, %fd75}, [%r14];
	ld.global.f64 	%fd76, [%rd2];
	sub.f64 	%fd77, %fd75, %fd76;
	ld.shared.v2.f64 	{%fd78, %fd79}, [%r14+16];
	ld.global.f64 	%fd80, [%rd2+8];
	sub.f64 	%fd81, %fd78, %fd80;
	ld.global.f64 	%fd82, [%rd2+16];
	sub.f64 	%fd83, %fd79, %fd82;
	mul.f64 	%fd84, %fd81, %fd81;
	fma.rn.f64 	%fd85, %fd77, %fd77, %fd84;
	fma.rn.f64 	%fd86, %fd83, %fd83, %fd85;
	add.f64 	%fd87, %fd86, 0d3E112E0BE826D695;
	sqrt.rn.f64 	%fd88, %fd87;
	ld.global.f64 	%fd89, [%rd2+-8];
	mul.f64 	%fd90, %fd89, 0d3DD2589EFFED8ACC;
	mul.f64 	%fd91, %fd90, %fd74;
	div.rn.f64 	%fd92, %fd91, %fd87;
	div.rn.f64 	%fd93, %fd77, %fd88;
	fma.rn.f64 	%fd235, %fd92, %fd93, %fd235;
	div.rn.f64 	%fd94, %fd81, %fd88;
	fma.rn.f64 	%fd236, %fd92, %fd94, %fd236;
	div.rn.f64 	%fd95, %fd83, %fd88;
	fma.rn.f64 	%fd237, %fd92, %fd95, %fd237;
$L__BB0_10:
	add.s32 	%r35, %r13, 1;
	setp.eq.s32 	%p7, %r35, %r3;
	@%p7 bra 	$L__BB0_12;
	ld.shared.v2.f64 	{%fd96, %fd97}, [%r14+64];
	ld.global.f64 	%fd98, [%rd2];
	sub.f64 	%fd99, %fd96, %fd98;
	ld.global.f64 	%fd100, [%rd2+8];
	sub.f64 	%fd101, %fd97, %fd100;
	ld.shared.f64 	%fd102, [%r14+80];
	ld.global.f64 	%fd103, [%rd2+16];
	sub.f64 	%fd104, %fd102, %fd103;
	mul.f64 	%fd105, %fd101, %fd101;
	fma.rn.f64 	%fd106, %fd99, %fd99, %fd105;
	fma.rn.f64 	%fd107, %fd104, %fd104, %fd106;
	add.f64 	%fd108, %fd107, 0d3E112E0BE826D695;
	sqrt.rn.f64 	%fd109, %fd108;
	ld.global.f64 	%fd110, [%rd2+-8];
	mul.f64 	%fd111, %fd110, 0d3DD2589EFFED8ACC;
	ld.shared.f64 	%fd112, [%r14+56];
	mul.f64 	%fd113, %fd111, %fd112;
	div.rn.f64 	%fd114, %fd113, %fd108;
	div.rn.f64 	%fd115, %fd99, %fd109;
	fma.rn.f64 	%fd235, %fd114, %fd115, %fd235;
	div.rn.f64 	%fd116, %fd101, %fd109;
	fma.rn.f64 	%fd236, %fd114, %fd116, %fd236;
	div.rn.f64 	%fd117, %fd104, %fd109;
	fma.rn.f64 	%fd237, %fd114, %fd117, %fd237;
$L__BB0_12:
	add.s32 	%r36, %r13, 2;
	setp.eq.s32 	%p8, %r36, %r3;
	@%p8 bra 	$L__BB0_14;
	ld.shared.v2.f64 	{%fd118, %fd119}, [%r14+112];
	ld.global.f64 	%fd120, [%rd2];
	sub.f64 	%fd121, %fd119, %fd120;
	ld.shared.v2.f64 	{%fd122, %fd123}, [%r14+128];
	ld.global.f64 	%fd124, [%rd2+8];
	sub.f64 	%fd125, %fd122, %fd124;
	ld.global.f64 	%fd126, [%rd2+16];
	sub.f64 	%fd127, %fd123, %fd126;
	mul.f64 	%fd128, %fd125, %fd125;
	fma.rn.f64 	%fd129, %fd121, %fd121, %fd128;
	fma.rn.f64 	%fd130, %fd127, %fd127, %fd129;
	add.f64 	%fd131, %fd130, 0d3E112E0BE826D695;
	sqrt.rn.f64 	%fd132, %fd131;
	ld.global.f64 	%fd133, [%rd2+-8];
	mul.f64 	%fd134, %fd133, 0d3DD2589EFFED8ACC;
	mul.f64 	%fd135, %fd134, %fd118;
	div.rn.f64 	%fd136, %fd135, %fd131;
	div.rn.f64 	%fd137, %fd121, %fd132;
	fma.rn.f64 	%fd235, %fd136, %fd137, %fd235;
	div.rn.f64 	%fd138, %fd125, %fd132;
	fma.rn.f64 	%fd236, %fd136, %fd138, %fd236;
	div.rn.f64 	%fd139, %fd127, %fd132;
	fma.rn.f64 	%fd237, %fd136, %fd139, %fd237;
$L__BB0_14:
	add.s32 	%r37, %r13, 3;
	setp.eq.s32 	%p9, %r37, %r3;
	@%p9 bra 	$L__BB0_16;
	ld.shared.v2.f64 	{%fd140, %fd141}, [%r14+176];
	ld.global.f64 	%fd142, [%rd2];
	sub.f64 	%fd143, %fd140, %fd142;
	ld.global.f64 	%fd144, [%rd2+8];
	sub.f64 	%fd145, %fd141, %fd144;
	ld.shared.f64 	%fd146, [%r14+192];
	ld.global.f64 	%fd147, [%rd2+16];
	sub.f64 	%fd148, %fd146, %fd147;
	mul.f64 	%fd149, %fd145, %fd145;
	fma.rn.f64 	%fd150, %fd143, %fd143, %fd149;
	fma.rn.f64 	%fd151, %fd148, %fd148, %fd150;
	add.f64 	%fd152, %fd151, 0d3E112E0BE826D695;
	sqrt.rn.f64 	%fd153, %fd152;
	ld.global.f64 	%fd154, [%rd2+-8];
	mul.f64 	%fd155, %fd154, 0d3DD2589EFFED8ACC;
	ld.shared.f64 	%fd156, [%r14+168];
	mul.f64 	%fd157, %fd155, %fd156;
	div.rn.f64 	%fd158, %fd157, %fd152;
	div.rn.f64 	%fd159, %fd143, %fd153;
	fma.rn.f64 	%fd235, %fd158, %fd159, %fd235;
	div.rn.f64 	%fd160, %fd145, %fd153;
	fma.rn.f64 	%fd236, %fd158, %fd160, %fd236;
	div.rn.f64 	%fd161, %fd148, %fd153;
	fma.rn.f64 	%fd237, %fd158, %fd161, %fd237;
$L__BB0_16:
	add.s32 	%r47, %r47, 4;
	and.b32  	%r49, %r9, 2044;
	setp.ne.s32 	%p10, %r47, %r49;
	@%p10 bra 	$L__BB0_8;
$L__BB0_17:
	and.b32  	%r18, %r9, 3;
	setp.eq.s32 	%p11, %r18, 0;
	@%p11 bra 	$L__BB0_27;
	setp.eq.s32 	%p12, %r18, 1;
	@%p12 bra 	$L__BB0_24;
	add.s32 	%r19, %r49, %r10;
	setp.eq.s32 	%p13, %r3, %r19;
	mov.u32 	%r38, shared_bodies;
	mad.lo.s32 	%r39, %r49, 56, %r38;
	add.s32 	%r20, %r39, 8;
	@%p13 bra 	$L__BB0_21;
	ld.shared.f64 	%fd163, [%r20];
	ld.global.f64 	%fd164, [%rd2];
	sub.f64 	%fd165, %fd163, %fd164;
	ld.shared.f64 	%fd166, [%r20+8];
	ld.global.f64 	%fd167, [%rd2+8];
	sub.f64 	%fd168, %fd166, %fd167;
	ld.shared.f64 	%fd169, [%r20+16];
	ld.global.f64 	%fd170, [%rd2+16];
	sub.f64 	%fd171, %fd169, %fd170;
	mul.f64 	%fd172, %fd168, %fd168;
	fma.rn.f64 	%fd173, %fd165, %fd165, %fd172;
	fma.rn.f64 	%fd174, %fd171, %fd171, %fd173;
	add.f64 	%fd175, %fd174, 0d3E112E0BE826D695;
	sqrt.rn.f64 	%fd176, %fd175;
	ld.global.f64 	%fd177, [%rd2+-8];
	mul.f64 	%fd178, %fd177, 0d3DD2589EFFED8ACC;
	ld.shared.f64 	%fd179, [%r20+-8];
	mul.f64 	%fd180, %fd178, %fd179;
	div.rn.f64 	%fd181, %fd180, %fd175;
	div.rn.f64 	%fd182, %fd165, %fd176;
	fma.rn.f64 	%fd235, %fd181, %fd182, %fd235;
	div.rn.f64 	%fd183, %fd168, %fd176;
	fma.rn.f64 	%fd236, %fd181, %fd183, %fd236;
	div.rn.f64 	%fd184, %fd171, %fd176;
	fma.rn.f64 	%fd237, %fd181, %fd184, %fd237;
$L__BB0_21:
	add.s32 	%r40, %r19, 1;
	setp.eq.s32 	%p14, %r3, %r40;
	@%p14 bra 	$L__BB0_23;
	ld.shared.f64 	%fd185, [%r20+56];
	ld.global.f64 	%fd186, [%rd2];
	sub.f64 	%fd187, %fd185, %fd186;
	ld.shared.f64 	%fd188, [%r20+64];
	ld.global.f64 	%fd189, [%rd2+8];
	sub.f64 	%fd190, %fd188, %fd189;
	ld.shared.f64 	%fd191, [%r20+72];
	ld.global.f64 	%fd192, [%rd2+16];
	sub.f64 	%fd193, %fd191, %fd192;
	mul.f64 	%fd194, %fd190, %fd190;
	fma.rn.f64 	%fd195, %fd187, %fd187, %fd194;
	fma.rn.f64 	%fd196, %fd193, %fd193, %fd195;
	add.f64 	%fd197, %fd196, 0d3E112E0BE826D695;
	sqrt.rn.f64 	%fd198, %fd197;
	ld.global.f64 	%fd199, [%rd2+-8];
	mul.f64 	%fd200, %fd199, 0d3DD2589EFFED8ACC;
	ld.shared.f64 	%fd201, [%r20+48];
	mul.f64 	%fd202, %fd200, %fd201;
	div.rn.f64 	%fd203, %fd202, %fd197;
	div.rn.f64 	%fd204, %fd187, %fd198;
	fma.rn.f64 	%fd235, %fd203, %fd204, %fd235;
	div.rn.f64 	%fd205, %fd190, %fd198;
	fma.rn.f64 	%fd236, %fd203, %fd205, %fd236;
	div.rn.f64 	%fd206, %fd193, %fd198;
	fma.rn.f64 	%fd237, %fd203, %fd206, %fd237;
$L__BB0_23:
	add.s32 	%r49, %r49, 2;
$L__BB0_24:
	and.b32  	%r41, %r9, 1;
	setp.eq.b32 	%p15, %r41, 1;
	not.pred 	%p16, %p15;
	@%p16 bra 	$L__BB0_27;
	add.s32 	%r42, %r49, %r10;
	setp.eq.s32 	%p17, %r3, %r42;
	@%p17 bra 	$L__BB0_27;
	mov.u32 	%r43, shared_bodies;
	mad.lo.s32 	%r44, %r49, 56, %r43;
	ld.shared.f64 	%fd207, [%r44+8];
	ld.global.f64 	%fd208, [%rd2];
	sub.f64 	%fd209, %fd207, %fd208;
	ld.shared.f64 	%fd210, [%r44+16];
	ld.global.f64 	%fd211, [%rd2+8];
	sub.f64 	%fd212, %fd210, %fd211;
	ld.shared.f64 	%fd213, [%r44+24];
	ld.global.f64 	%fd214, [%rd2+16];
	sub.f64 	%fd215, %fd213, %fd214;
	mul.f64 	%fd216, %fd212, %fd212;
	fma.rn.f64 	%fd217, %fd209, %fd209, %fd216;
	fma.rn.f64 	%fd218, %fd215, %fd215, %fd217;
	add.f64 	%fd219, %fd218, 0d3E112E0BE826D695;
	sqrt.rn.f64 	%fd220, %fd219;
	ld.global.f64 	%fd221, [%rd2+-8];
	mul.f64 	%fd222, %fd221, 0d3DD2589EFFED8ACC;
	ld.shared.f64 	%fd223, [%r44];
	mul.f64 	%fd224, %fd222, %fd223;
	div.rn.f64 	%fd225, %fd224, %fd219;
	div.rn.f64 	%fd226, %fd209, %fd220;
	fma.rn.f64 	%fd235, %fd225, %fd226, %fd235;
	div.rn.f64 	%fd227, %fd212, %fd220;
	fma.rn.f64 	%fd236, %fd225, %fd227, %fd236;
	div.rn.f64 	%fd228, %fd215, %fd220;
	fma.rn.f64 	%fd237, %fd225, %fd228, %fd237;
$L__BB0_27:
	bar.sync 	0;
	add.s32 	%r46, %r46, 1;
	sub.s32 	%r45, %r45, %r1;
	setp.ne.s32 	%p18, %r46, %r5;
	@%p18 bra 	$L__BB0_3;
$L__BB0_28:
	ld.param.u64 	%rd19, [_Z13computeForcesP4BodyPdS1_S1_i_param_3];
	ld.param.u64 	%rd18, [_Z13computeForcesP4BodyPdS1_S1_i_param_2];
	cvta.to.global.u64 	%rd11, %rd3;
	mul.wide.s32 	%rd12, %r3, 8;
	add.s64 	%rd13, %rd11, %rd12;
	st.global.f64 	[%rd13], %fd235;
	cvta.to.global.u64 	%rd14, %rd18;
	add.s64 	%rd15, %rd14, %rd12;
	st.global.f64 	[%rd15], %fd236;
	cvta.to.global.u64 	%rd16, %rd19;
	add.s64 	%rd17, %rd16, %rd12;
	st.global.f64 	[%rd17], %fd237;
$L__BB0_29:
	ret;

}
	// .globl	_Z16updateVelocitiesP4BodyPdS1_S1_id
.visible .entry _Z16updateVelocitiesP4BodyPdS1_S1_id(
	.param .u64 .ptr .align 1 _Z16updateVelocitiesP4BodyPdS1_S1_id_param_0,
	.param .u64 .ptr .align 1 _Z16updateVelocitiesP4BodyPdS1_S1_id_param_1,
	.param .u64 .ptr .align 1 _Z16updateVelocitiesP4BodyPdS1_S1_id_param_2,
	.param .u64 .ptr .align 1 _Z16updateVelocitiesP4BodyPdS1_S1_id_param_3,
	.param .u32 _Z16updateVelocitiesP4BodyPdS1_S1_id_param_4,
	.param .f64 _Z16updateVelocitiesP4BodyPdS1_S1_id_param_5
)
{
	.reg .pred 	%p<2>;
	.reg .b32 	%r<6>;
	.reg .b64 	%rd<15>;
	.reg .b64 	%fd<16>;

	ld.param.u64 	%rd1, [_Z16updateVelocitiesP4BodyPdS1_S1_id_param_0];
	ld.param.u64 	%rd2, [_Z16updateVelocitiesP4BodyPdS1_S1_id_param_1];
	ld.param.u64 	%rd3, [_Z16updateVelocitiesP4BodyPdS1_S1_id_param_2];
	ld.param.u64 	%rd4, [_Z16updateVelocitiesP4BodyPdS1_S1_id_param_3];
	ld.param.u32 	%r2, [_Z16updateVelocitiesP4BodyPdS1_S1_id_param_4];
	ld.param.f64 	%fd1, [_Z16updateVelocitiesP4BodyPdS1_S1_id_param_5];
	mov.u32 	%r3, %ctaid.x;
	mov.u32 	%r4, %ntid.x;
	mov.u32 	%r5, %tid.x;
	mad.lo.s32 	%r1, %r3, %r4, %r5;
	setp.ge.s32 	%p1, %r1, %r2;
	@%p1 bra 	$L__BB1_2;
	cvta.to.global.u64 	%rd5, %rd2;
	cvta.to.global.u64 	%rd6, %rd1;
	cvta.to.global.u64 	%rd7, %rd3;
	cvta.to.global.u64 	%rd8, %rd4;
	mul.wide.s32 	%rd9, %r1, 8;
	add.s64 	%rd10, %rd5, %rd9;
	ld.global.f64 	%fd2, [%rd10];
	mul.wide.s32 	%rd11, %r1, 56;
	add.s64 	%rd12, %rd6, %rd11;
	ld.global.f64 	%fd3, [%rd12];
	div.rn.f64 	%fd4, %fd2, %fd3;
	add.s64 	%rd13, %rd7, %rd9;
	ld.global.f64 	%fd5, [%rd13];
	div.rn.f64 	%fd6, %fd5, %fd3;
	add.s64 	%rd14, %rd8, %rd9;
	ld.global.f64 	%fd7, [%rd14];
	div.rn.f64 	%fd8, %fd7, %fd3;
	mul.f64 	%fd9, %fd1, 0d3FE0000000000000;
	ld.global.f64 	%fd10, [%rd12+32];
	fma.rn.f64 	%fd11, %fd9, %fd4, %fd10;
	st.global.f64 	[%rd12+32], %fd11;
	ld.global.f64 	%fd12, [%rd12+40];
	fma.rn.f64 	%fd13, %fd9, %fd6, %fd12;
	st.global.f64 	[%rd12+40], %fd13;
	ld.global.f64 	%fd14, [%rd12+48];
	fma.rn.f64 	%fd15, %fd9, %fd8, %fd14;
	st.global.f64 	[%rd12+48], %fd15;
$L__BB1_2:
	ret;

}
	// .globl	_Z15updatePositionsP4Bodyid
.visible .entry _Z15updatePositionsP4Bodyid(
	.param .u64 .ptr .align 1 _Z15updatePositionsP4Bodyid_param_0,
	.param .u32 _Z15updatePositionsP4Bodyid_param_1,
	.param .f64 _Z15updatePositionsP4Bodyid_param_2
)
{
	.reg .pred 	%p<2>;
	.reg .b32 	%r<6>;
	.reg .b64 	%rd<5>;
	.reg .b64 	%fd<11>;

	ld.param.u64 	%rd1, [_Z15updatePositionsP4Bodyid_param_0];
	ld.param.u32 	%r2, [_Z15updatePositionsP4Bodyid_param_1];
	ld.param.f64 	%fd1, [_Z15updatePositionsP4Bodyid_param_2];
	mov.u32 	%r3, %ctaid.x;
	mov.u32 	%r4, %ntid.x;
	mov.u32 	%r5, %tid.x;
	mad.lo.s32 	%r1, %r3, %r4, %r5;
	setp.ge.s32 	%p1, %r1, %r2;
	@%p1 bra 	$L__BB2_2;
	cvta.to.global.u64 	%rd2, %rd1;
	mul.wide.s32 	%rd3, %r1, 56;
	add.s64 	%rd4, %rd2, %rd3;
	ld.global.f64 	%fd2, [%rd4+32];
	ld.global.f64 	%fd3, [%rd4+8];
	fma.rn.f64 	%fd4, %fd1, %fd2, %fd3;
	st.global.f64 	[%rd4+8], %fd4;
	ld.global.f64 	%fd5, [%rd4+40];
	ld.global.f64 	%fd6, [%rd4+16];
	fma.rn.f64 	%fd7, %fd1, %fd5, %fd6;
	st.global.f64 	[%rd4+16], %fd7;
	ld.global.f64 	%fd8, [%rd4+48];
	ld.global.f64 	%fd9, [%rd4+24];
	fma.rn.f64 	%fd10, %fd1, %fd8, %fd9;
	st.global.f64 	[%rd4+24], %fd10;
$L__BB2_2:
	ret;

}


// ===== COMPILED SASS (sm_100) =====

	.target	sm_100

	.elftype	@"ET_EXEC"


//--------------------- .note.nv.tkinfo           --------------------------
	.section	.note.nv.tkinfo,"",@"SHT_NOTE"
	.sectionflags	@"SHF_NOTE_NV_TKINFO"
	.tkinfo
        /*0018*/ 	.word	0x00000002
        /*0030*/ 	.string	""
        /*0030*/ 	.string	"ptxas"
        /*0030*/ 	.string	"Cuda compilation tools, release 13.0, V13.0.88"
        /*0030*/ 	.string	"Build cuda_13.0.r13.0/compiler.36424714_0"
        /*0030*/ 	.string	"-arch sm_100 -m 64 "



//--------------------- .note.nv.cuinfo           --------------------------
	.section	.note.nv.cuinfo,"",@"SHT_NOTE"
	.sectionflags	@"SHF_NOTE_NV_CUINFO"
        /*0018*/ 	.short	0x0002
        /*001a*/ 	.short	0x0064
        /*001c*/ 	.short	0x0082
	.zero		2


//--------------------- .nv.info                  --------------------------
	.section	.nv.info,"",@"SHT_CUDA_INFO"
	.align	4


	//----- nvinfo : EIATTR_REGCOUNT
	.align		4
        /*0000*/ 	.byte	0x04, 0x2f
        /*0002*/ 	.short	(.L_1 - .L_0)
	.align		4
.L_0:
        /*0004*/ 	.word	index@(_Z13computeForcesP4BodyPdS1_S1_i)
        /*0008*/ 	.word	0x0000002a


	//----- nvinfo : EIATTR_FRAME_SIZE
	.align		4
.L_1:
        /*000c*/ 	.byte	0x04, 0x11
        /*000e*/ 	.short	(.L_3 - .L_2)
	.align		4
.L_2:
        /*0010*/ 	.word	index@($__internal_2_$__cuda_sm20_dsqrt_rn_f64_mediumpath_v1)
        /*0014*/ 	.word	0x00000000


	//----- nvinfo : EIATTR_FRAME_SIZE
	.align		4
.L_3:
        /*0018*/ 	.byte	0x04, 0x11
        /*001a*/ 	.short	(.L_5 - .L_4)
	.align		4
.L_4:
        /*001c*/ 	.word	index@($__internal_1_$__cuda_sm20_div_rn_f64_full)
        /*0020*/ 	.word	0x00000000


	//----- nvinfo : EIATTR_FRAME_SIZE
	.align		4
.L_5:
        /*0024*/ 	.byte	0x04, 0x11
        /*0026*/ 	.short	(.L_7 - .L_6)
	.align		4
.L_6:
        /*0028*/ 	.word	index@(_Z13computeForcesP4BodyPdS1_S1_i)
        /*002c*/ 	.word	0x00000000


	//----- nvinfo : EIATTR_REGCOUNT
	.align		4
.L_7:
        /*0030*/ 	.byte	0x04, 0x2f
        /*0032*/ 	.short	(.L_9 - .L_8)
	.align		4
.L_8:
        /*0034*/ 	.word	index@(_Z16updateVelocitiesP4BodyPdS1_S1_id)
        /*0038*/ 	.word	0x00000020


	//----- nvinfo : EIATTR_FRAME_SIZE
	.align		4
.L_9:
        /*003c*/ 	.byte	0x04, 0x11
        /*003e*/ 	.short	(.L_11 - .L_10)
	.align		4
.L_10:
        /*0040*/ 	.word	index@($__internal_0_$__cuda_sm20_div_rn_f64_full)
        /*0044*/ 	.word	0x00000000


	//----- nvinfo : EIATTR_FRAME_SIZE
	.align		4
.L_11:
        /*0048*/ 	.byte	0x04, 0x11
        /*004a*/ 	.short	(.L_13 - .L_12)
	.align		4
.L_12:
        /*004c*/ 	.word	index@(_Z16updateVelocitiesP4BodyPdS1_S1_id)
        /*0050*/ 	.word	0x00000000


	//----- nvinfo : EIATTR_REGCOUNT
	.align		4
.L_13:
        /*0054*/ 	.byte	0x04, 0x2f
        /*0056*/ 	.short	(.L_15 - .L_14)
	.align		4
.L_14:
        /*0058*/ 	.word	index@(_Z15updatePositionsP4Bodyid)
        /*005c*/ 	.word	0x00000012


	//----- nvinfo : EIATTR_FRAME_SIZE
	.align		4
.L_15:
        /*0060*/ 	.byte	0x04, 0x11
        /*0062*/ 	.short	(.L_17 - .L_16)
	.align		4
.L_16:
        /*0064*/ 	.word	index@(_Z15updatePositionsP4Bodyid)
        /*0068*/ 	.word	0x00000000


	//----- nvinfo : EIATTR_MIN_STACK_SIZE
	.align		4
.L_17:
        /*006c*/ 	.byte	0x04, 0x12
        /*006e*/ 	.short	(.L_19 - .L_18)
	.align		4
.L_18:
        /*0070*/ 	.word	index@(_Z15updatePositionsP4Bodyid)
        /*0074*/ 	.word	0x00000000


	//----- nvinfo : EIATTR_MIN_STACK_SIZE
	.align		4
.L_19:
        /*0078*/ 	.byte	0x04, 0x12
        /*007a*/ 	.short	(.L_21 - .L_20)
	.align		4
.L_20:
        /*007c*/ 	.word	index@(_Z16updateVelocitiesP4BodyPdS1_S1_id)
        /*0080*/ 	.word	0x00000000


	//----- nvinfo : EIATTR_MIN_STACK_SIZE
	.align		4
.L_21:
        /*0084*/ 	.byte	0x04, 0x12
        /*0086*/ 	.short	(.L_23 - .L_22)
	.align		4
.L_22:
        /*0088*/ 	.word	index@(_Z13computeForcesP4BodyPdS1_S1_i)
        /*008c*/ 	.word	0x00000000
.L_23:


//--------------------- .nv.compat                --------------------------
	.section	.nv.compat,"",@"SHT_CUDA_COMPAT_INFO"
	.align	4
        /*0000*/ 	.byte	0x02, 0x09, 0x00, 0x00, 0x02, 0x02, 0x01, 0x00, 0x02, 0x05, 0x05, 0x00, 0x03, 0x07, 0x01, 0x01
        /*0010*/ 	.byte	0x02, 0x03, 0x00, 0x00, 0x02, 0x06, 0x01, 0x00, 0x04, 0x0b, 0x08, 0x00, 0x01, 0x00, 0x00, 0x00
        /*0020*/ 	.byte	0x00, 0x00, 0x00, 0x00


//--------------------- .nv.info._Z15updatePositionsP4Bodyid --------------------------
	.section	.nv.info._Z15updatePositionsP4Bodyid,"",@"SHT_CUDA_INFO"
	.sectionflags	@""
	.align	4


	//----- nvinfo : EIATTR_CUDA_API_VERSION
	.align		4
        /*0000*/ 	.byte	0x04, 0x37
        /*0002*/ 	.short	(.L_25 - .L_24)
.L_24:
        /*0004*/ 	.word	0x00000082


	//----- nvinfo : EIATTR_KPARAM_INFO
	.align		4
.L_25:
        /*0008*/ 	.byte	0x04, 0x17
        /*000a*/ 	.short	(.L_27 - .L_26)
.L_26:
        /*000c*/ 	.word	0x00000000
        /*0010*/ 	.short	0x0002
        /*0012*/ 	.short	0x0010
        /*0014*/ 	.byte	0x00, 0xf0, 0x21, 0x00


	//----- nvinfo : EIATTR_KPARAM_INFO
	.align		4
.L_27:
        /*0018*/ 	.byte	0x04, 0x17
        /*001a*/ 	.short	(.L_29 - .L_28)
.L_28:
        /*001c*/ 	.word	0x00000000
        /*0020*/ 	.short	0x0001
        /*0022*/ 	.short	0x0008
        /*0024*/ 	.byte	0x00, 0xf0, 0x11, 0x00


	//----- nvinfo : EIATTR_KPARAM_INFO
	.align		4
.L_29:
        /*0028*/ 	.byte	0x04, 0x17
        /*002a*/ 	.short	(.L_31 - .L_30)
.L_30:
        /*002c*/ 	.word	0x00000000
        /*0030*/ 	.short	0x0000
        /*0032*/ 	.short	0x0000
        /*0034*/ 	.byte	0x00, 0xf5, 0x21, 0x00


	//----- nvinfo : EIATTR_SPARSE_MMA_MASK
	.align		4
.L_31:
        /*0038*/ 	.byte	0x03, 0x50
        /*003a*/ 	.short	0x0000


	//----- nvinfo : EIATTR_MAXREG_COUNT
	.align		4
        /*003c*/ 	.byte	0x03, 0x1b
        /*003e*/ 	.short	0x00ff


	//----- nvinfo : EIATTR_MERCURY_ISA_VERSION
	.align		4
        /*0040*/ 	.byte	0x03, 0x5f
        /*0042*/ 	.short	0x0101


	//----- nvinfo : EIATTR_VRC_CTA_INIT_COUNT
	.align		4
        /*0044*/ 	.byte	0x02, 0x4a
	.zero		1
	.zero		1


	//----- nvinfo : EIATTR_EXIT_INSTR_OFFSETS
	.align		4
        /*0048*/ 	.byte	0x04, 0x1c
        /*004a*/ 	.short	(.L_33 - .L_32)


	//   ....[0]....
.L_32:
        /*004c*/ 	.word	0x00000070


	//   ....[1]....
        /*0050*/ 	.word	0x00000180


	//----- nvinfo : EIATTR_CBANK_PARAM_SIZE
	.align		4
.L_33:
        /*0054*/ 	.byte	0x03, 0x19
        /*0056*/ 	.short	0x0018


	//----- nvinfo : EIATTR_PARAM_CBANK
	.align		4
        /*0058*/ 	.byte	0x04, 0x0a
        /*005a*/ 	.short	(.L_35 - .L_34)
	.align		4
.L_34:
        /*005c*/ 	.word	index@(.nv.constant0._Z15updatePositionsP4Bodyid)
        /*0060*/ 	.short	0x0380
        /*0062*/ 	.short	0x0018


	//----- nvinfo : EIATTR_SW_WAR
	.align		4
.L_35:
        /*0064*/ 	.byte	0x04, 0x36
        /*0066*/ 	.short	(.L_37 - .L_36)
.L_36:
        /*0068*/ 	.word	0x00000008
.L_37:


//--------------------- .nv.info._Z16updateVelocitiesP4BodyPdS1_S1_id --------------------------
	.section	.nv.info._Z16updateVelocitiesP4BodyPdS1_S1_id,"",@"SHT_CUDA_INFO"
	.sectionflags	@""
	.align	4


	//----- nvinfo : EIATTR_CUDA_API_VERSION
	.align		4
        /*0000*/ 	.byte	0x04, 0x37
        /*0002*/ 	.short	(.L_39 - .L_38)
.L_38:
        /*0004*/ 	.word	0x00000082


	//----- nvinfo : EIATTR_KPARAM_INFO
	.align		4
.L_39:
        /*0008*/ 	.byte	0x04, 0x17
        /*000a*/ 	.short	(.L_41 - .L_40)
.L_40:
        /*000c*/ 	.word	0x00000000
        /*0010*/ 	.short	0x0005
        /*0012*/ 	.short	0x0028
        /*0014*/ 	.byte	0x00, 0xf0, 0x21, 0x00


	//----- nvinfo : EIATTR_KPARAM_INFO
	.align		4
.L_41:
        /*0018*/ 	.byte	0x04, 0x17
        /*001a*/ 	.short	(.L_43 - .L_42)
.L_42:
        /*001c*/ 	.word	0x00000000
        /*0020*/ 	.short	0x0004
        /*0022*/ 	.short	0x0020
        /*0024*/ 	.byte	0x00, 0xf0, 0x11, 0x00


	//----- nvinfo : EIATTR_KPARAM_INFO
	.align		4
.L_43:
        /*0028*/ 	.byte	0x04, 0x17
        /*002a*/ 	.short	(.L_45 - .L_44)
.L_44:
        /*002c*/ 	.word	0x00000000
        /*0030*/ 	.short	0x0003
        /*0032*/ 	.short	0x0018
        /*0034*/ 	.byte	0x00, 0xf5, 0x21, 0x00


	//----- nvinfo : EIATTR_KPARAM_INFO
	.align		4
.L_45:
        /*0038*/ 	.byte	0x04, 0x17
        /*003a*/ 	.short	(.L_47 - .L_46)
.L_46:
        /*003c*/ 	.word	0x00000000
        /*0040*/ 	.short	0x0002
        /*0042*/ 	.short	0x0010
        /*0044*/ 	.byte	0x00, 0xf5, 0x21, 0x00


	//----- nvinfo : EIATTR_KPARAM_INFO
	.align		4
.L_47:
        /*0048*/ 	.byte	0x04, 0x17
        /*004a*/ 	.short	(.L_49 - .L_48)
.L_48:
        /*004c*/ 	.word	0x00000000
        /*0050*/ 	.short	0x0001
        /*0052*/ 	.short	0x0008
        /*0054*/ 	.byte	0x00, 0xf5, 0x21, 0x00


	//----- nvinfo : EIATTR_KPARAM_INFO
	.align		4
.L_49:
        /*0058*/ 	.byte	0x04, 0x17
        /*005a*/ 	.short	(.L_51 - .L_50)
.L_50:
        /*005c*/ 	.word	0x00000000
        /*0060*/ 	.short	0x0000
        /*0062*/ 	.short	0x0000
        /*0064*/ 	.byte	0x00, 0xf5, 0x21, 0x00


	//----- nvinfo : EIATTR_SPARSE_MMA_MASK
	.align		4
.L_51:
        /*0068*/ 	.byte	0x03, 0x50
        /*006a*/ 	.short	0x0000


	//----- nvinfo : EIATTR_MAXREG_COUNT
	.align		4
        /*006c*/ 	.byte	0x03, 0x1b
        /*006e*/ 	.short	0x00ff


	//----- nvinfo : EIATTR_MERCURY_ISA_VERSION
	.align		4
        /*0070*/ 	.byte	0x03, 0x5f
        /*0072*/ 	.short	0x0101


	//----- nvinfo : EIATTR_VRC_CTA_INIT_COUNT
	.align		4
        /*0074*/ 	.byte	0x02, 0x4a
	.zero		1
	.zero		1


	//----- nvinfo : EIATTR_EXIT_INSTR_OFFSETS
	.align		4
        /*0078*/ 	.byte	0x04, 0x1c
        /*007a*/ 	.short	(.L_53 - .L_52)


	//   ....[0]....
.L_52:
        /*007c*/ 	.word	0x00000070


	//   ....[1]....
        /*0080*/ 	.word	0x00000640


	//----- nvinfo : EIATTR_CRS_STACK_SIZE
	.align		4
.L_53:
        /*0084*/ 	.byte	0x04, 0x1e
        /*0086*/ 	.short	(.L_55 - .L_54)
.L_54:
        /*0088*/ 	.word	0x00000000


	//----- nvinfo : EIATTR_CBANK_PARAM_SIZE
	.align		4
.L_55:
        /*008c*/ 	.byte	0x03, 0x19
        /*008e*/ 	.short	0x0030


	//----- nvinfo : EIATTR_PARAM_CBANK
	.align		4
        /*0090*/ 	.byte	0x04, 0x0a
        /*0092*/ 	.short	(.L_57 - .L_56)
	.align		4
.L_56:
        /*0094*/ 	.word	index@(.nv.constant0._Z16updateVelocitiesP4BodyPdS1_S1_id)
        /*0098*/ 	.short	0x0380
        /*009a*/ 	.short	0x0030


	//----- nvinfo : EIATTR_SW_WAR
	.align		4
.L_57:
        /*009c*/ 	.byte	0x04, 0x36
        /*009e*/ 	.short	(.L_59 - .L_58)
.L_58:
        /*00a0*/ 	.word	0x00000008
.L_59:


//--------------------- .nv.info._Z13computeForcesP4BodyPdS1_S1_i --------------------------
	.section	.nv.info._Z13computeForcesP4BodyPdS1_S1_i,"",@"SHT_CUDA_INFO"
	.sectionflags	@""
	.align	4


	//----- nvinfo : EIATTR_CUDA_API_VERSION
	.align		4
        /*0000*/ 	.byte	0x04, 0x37
        /*0002*/ 	.short	(.L_61 - .L_60)
.L_60:
        /*0004*/ 	.word	0x00000082


	//----- nvinfo : EIATTR_KPARAM_INFO
	.align		4
.L_61:
        /*0008*/ 	.byte	0x04, 0x17
        /*000a*/ 	.short	(.L_63 - .L_62)
.L_62:
        /*000c*/ 	.word	0x00000000
        /*0010*/ 	.short	0x0004
        /*0012*/ 	.short	0x0020
        /*0014*/ 	.byte	0x00, 0xf0, 0x11, 0x00


	//----- nvinfo : EIATTR_KPARAM_INFO
	.align		4
.L_63:
        /*0018*/ 	.byte	0x04, 0x17
        /*001a*/ 	.short	(.L_65 - .L_64)
.L_64:
        /*001c*/ 	.word	0x00000000
        /*0020*/ 	.short	0x0003
        /*0022*/ 	.short	0x0018
        /*0024*/ 	.byte	0x00, 0xf5, 0x21, 0x00


	//----- nvinfo : EIATTR_KPARAM_INFO
	.align		4
.L_65:
        /*0028*/ 	.byte	0x04, 0x17
        /*002a*/ 	.short	(.L_67 - .L_66)
.L_66:
        /*002c*/ 	.word	0x00000000
        /*0030*/ 	.short	0x0002
        /*0032*/ 	.short	0x0010
        /*0034*/ 	.byte	0x00, 0xf5, 0x21, 0x00


	//----- nvinfo : EIATTR_KPARAM_INFO
	.align		4
.L_67:
        /*0038*/ 	.byte	0x04, 0x17
        /*003a*/ 	.short	(.L_69 - .L_68)
.L_68:
        /*003c*/ 	.word	0x00000000
        /*0040*/ 	.short	0x0001
        /*0042*/ 	.short	0x0008
        /*0044*/ 	.byte	0x00, 0xf5, 0x21, 0x00


	//----- nvinfo : EIATTR_KPARAM_INFO
	.align		4
.L_69:
        /*0048*/ 	.byte	0x04, 0x17
        /*004a*/ 	.short	(.L_71 - .L_70)
.L_70:
        /*004c*/ 	.word	0x00000000
        /*0050*/ 	.short	0x0000
        /*0052*/ 	.short	0x0000
        /*0054*/ 	.byte	0x00, 0xf5, 0x21, 0x00


	//----- nvinfo : EIATTR_SPARSE_MMA_MASK
	.align		4
.L_71:
        /*0058*/ 	.byte	0x03, 0x50
        /*005a*/ 	.short	0x0000


	//----- nvinfo : EIATTR_MAXREG_COUNT
	.align		4
        /*005c*/ 	.byte	0x03, 0x1b
        /*005e*/ 	.short	0x00ff


	//----- nvinfo : EIATTR_NUM_BARRIERS
	.align		4
        /*0060*/ 	.byte	0x02, 0x4c
        /*0062*/ 	.byte	0x01
	.zero		1


	//----- nvinfo : EIATTR_MERCURY_ISA_VERSION
	.align		4
        /*0064*/ 	.byte	0x03, 0x5f
        /*0066*/ 	.short	0x0101


	//----- nvinfo : EIATTR_VRC_CTA_INIT_COUNT
	.align		4
        /*0068*/ 	.byte	0x02, 0x4a
	.zero		1
	.zero		1


	//----- nvinfo : EIATTR_EXIT_INSTR_OFFSETS
	.align		4
        /*006c*/ 	.byte	0x04, 0x1c
        /*006e*/ 	.short	(.L_73 - .L_72)


	//   ....[0]....
.L_72:
        /*0070*/ 	.word	0x00000070


	//   ....[1]....
        /*0074*/ 	.word	0x00004800


	//----- nvinfo : EIATTR_CRS_STACK_SIZE
	.align		4
.L_73:
        /*0078*/ 	.byte	0x04, 0x1e
        /*007a*/ 	.short	(.L_75 - .L_74)
.L_74:
        /*007c*/ 	.word	0x00000000


	//----- nvinfo : EIATTR_CBANK_PARAM_SIZE
	.align		4
.L_75:
        /*0080*/ 	.byte	0x03, 0x19
        /*0082*/ 	.short	0x0024


	//----- nvinfo : EIATTR_PARAM_CBANK
	.align		4
        /*0084*/ 	.byte	0x04, 0x0a
        /*0086*/ 	.short	(.L_77 - .L_76)
	.align		4
.L_76:
        /*0088*/ 	.word	index@(.nv.constant0._Z13computeForcesP4BodyPdS1_S1_i)
        /*008c*/ 	.short	0x0380
        /*008e*/ 	.short	0x0024


	//----- nvinfo : EIATTR_SW_WAR
	.align		4
.L_77:
        /*0090*/ 	.byte	0x04, 0x36
        /*0092*/ 	.short	(.L_79 - .L_78)
.L_78:
        /*0094*/ 	.word	0x00000008
.L_79:


//--------------------- .nv.callgraph             --------------------------
	.section	.nv.callgraph,"",@"SHT_CUDA_CALLGRAPH"
	.align	4
	.sectionentsize	8
	.align		4
        /*0000*/ 	.word	0x00000000
	.align		4
        /*0004*/ 	.word	0xffffffff
	.align		4
        /*0008*/ 	.word	0x00000000
	.align		4
        /*000c*/ 	.word	0xfffffffe
	.align		4
        /*0010*/ 	.word	0x00000000
	.align		4
        /*0014*/ 	.word	0xfffffffd
	.align		4
        /*0018*/ 	.word	0x00000000
	.align		4
        /*001c*/ 	.word	0xfffffffc


//--------------------- .text._Z15updatePositionsP4Bodyid --------------------------
	.section	.text._Z15updatePositionsP4Bodyid,"ax",@progbits
	.align	128
        .global         _Z15updatePositionsP4Bodyid
        .type           _Z15updatePositionsP4Bodyid,@function
        .size           _Z15updatePositionsP4Bodyid,(.L_x_115 - _Z15updatePositionsP4Bodyid)
        .other          _Z15updatePositionsP4Bodyid,@"STO_CUDA_ENTRY STV_DEFAULT"
_Z15updatePositionsP4Bodyid:
.text._Z15updatePositionsP4Bodyid:
[----:B------:R-:W-:Y:S01]  /*0000*/  LDC R1, c[0x0][0x37c] ;  /* 0x0000df00ff017b82 */ /* 0x000fe20000000800 */
[----:B------:R-:W0:Y:S07]  /*0010*/  S2R R0, SR_TID.X ;  /* 0x0000000000007919 */ /* 0x000e2e0000002100 */
[----:B------:R-:W0:Y:S01]  /*0020*/  S2UR UR4, SR_CTAID.X ;  /* 0x00000000000479c3 */ /* 0x000e220000002500 */
[----:B------:R-:W1:Y:S07]  /*0030*/  LDCU UR5, c[0x0][0x388] ;  /* 0x00007100ff0577ac */ /* 0x000e6e0008000800 */
[----:B------:R-:W0:Y:S02]  /*0040*/  LDC R5, c[0x0][0x360] ;  /* 0x0000d800ff057b82 */ /* 0x000e240000000800 */
[----:B0-----:R-:W-:-:S05]  /*0050*/  IMAD R5, R5, UR4, R0 ;  /* 0x0000000405057c24 */ /* 0x001fca000f8e0200 */
[----:B-1----:R-:W-:-:S13]  /*0060*/  ISETP.GE.AND P0, PT, R5, UR5, PT ;  /* 0x0000000505007c0c */ /* 0x002fda000bf06270 */
[----:B------:R-:W-:Y:S05]  /*0070*/  @P0 EXIT ;  /* 0x000000000000094d */ /* 0x000fea0003800000 */
[----:B------:R-:W0:Y:S01]  /*0080*/  LDC.64 R2, c[0x0][0x380] ;  /* 0x0000e000ff027b82 */ /* 0x000e220000000a00 */
[----:B------:R-:W1:Y:S01]  /*0090*/  LDCU.64 UR4, c[0x0][0x358] ;  /* 0x00006b00ff0477ac */ /* 0x000e620008000a00 */
[----:B------:R-:W2:Y:S01]  /*00a0*/  LDCU.64 UR6, c[0x0][0x390] ;  /* 0x00007200ff0677ac */ /* 0x000ea20008000a00 */
[----:B0-----:R-:W-:-:S05]  /*00b0*/  IMAD.WIDE R2, R5, 0x38, R2 ;  /* 0x0000003805027825 */ /* 0x001fca00078e0202 */
[----:B-1----:R-:W2:Y:S04]  /*00c0*/  LDG.E.64 R4, desc[UR4][R2.64+0x20] ;  /* 0x0000200402047981 */ /* 0x002ea8000c1e1b00 */
[----:B------:R-:W2:Y:S04]  /*00d0*/  LDG.E.64 R6, desc[UR4][R2.64+0x8] ;  /* 0x0000080402067981 */ /* 0x000ea8000c1e1b00 */
[----:B------:R-:W3:Y:S04]  /*00e0*/  LDG.E.64 R8, desc[UR4][R2.64+0x28] ;  /* 0x0000280402087981 */ /* 0x000ee8000c1e1b00 */
[----:B------:R-:W3:Y:S04]  /*00f0*/  LDG.E.64 R10, desc[UR4][R2.64+0x10] ;  /* 0x00001004020a7981 */ /* 0x000ee8000c1e1b00 */
[----:B------:R-:W4:Y:S04]  /*0100*/  LDG.E.64 R12, desc[UR4][R2.64+0x30] ;  /* 0x00003004020c7981 */ /* 0x000f28000c1e1b00 */
[----:B------:R-:W4:Y:S01]  /*0110*/  LDG.E.64 R14, desc[UR4][R2.64+0x18] ;  /* 0x00001804020e7981 */ /* 0x000f22000c1e1b00 */
[----:B--2---:R-:W-:-:S07]  /*0120*/  DFMA R4, R4, UR6, R6 ;  /* 0x0000000604047c2b */ /* 0x004fce0008000006 */
[----:B------:R-:W-:Y:S01]  /*0130*/  STG.E.64 desc[UR4][R2.64+0x8], R4 ;  /* 0x0000080402007986 */ /* 0x000fe2000c101b04 */
[----:B---3--:R-:W-:-:S07]  /*0140*/  DFMA R8, R8, UR6, R10 ;  /* 0x0000000608087c2b */ /* 0x008fce000800000a */
[----:B------:R-:W-:Y:S01]  /*0150*/  STG.E.64 desc[UR4][R2.64+0x10], R8 ;  /* 0x0000100802007986 */ /* 0x000fe2000c101b04 */
[----:B----4-:R-:W-:-:S07]  /*0160*/  DFMA R12, R12, UR6, R14 ;  /* 0x000000060c0c7c2b */ /* 0x010fce000800000e */
[----:B------:R-:W-:Y:S01]  /*0170*/  STG.E.64 desc[UR4][R2.64+0x18], R12 ;  /* 0x0000180c02007986 */ /* 0x000fe2000c101b04 */
[----:B------:R-:W-:Y:S05]  /*0180*/  EXIT ;  /* 0x000000000000794d */ /* 0x000fea0003800000 */
.L_x_0:
[----:B------:R-:W-:-:S00]  /*0190*/  BRA `(.L_x_0) ;  /* 0xfffffffc00fc7947 */ /* 0x000fc0000383ffff */
[----:B------:R-:W-:-:S00]  /*01a0*/  NOP ;  /* 0x0000000000007918 */ /* 0x000fc00000000000 */
        /* <DEDUP_REMOVED lines=13> */
.L_x_115:


//--------------------- .text._Z16updateVelocitiesP4BodyPdS1_S1_id --------------------------
	.section	.text._Z16updateVelocitiesP4BodyPdS1_S1_id,"ax",@progbits
	.align	128
        .global         _Z16updateVelocitiesP4BodyPdS1_S1_id
        .type           _Z16updateVelocitiesP4BodyPdS1_S1_id,@function
        .size           _Z16updateVelocitiesP4BodyPdS1_S1_id,(.L_x_112 - _Z16updateVelocitiesP4BodyPdS1_S1_id)
        .other          _Z16updateVelocitiesP4BodyPdS1_S1_id,@"STO_CUDA_ENTRY STV_DEFAULT"
_Z16updateVelocitiesP4BodyPdS1_S1_id:
.text._Z16updateVelocitiesP4BodyPdS1_S1_id:
        /* <DEDUP_REMOVED lines=9> */
[----:B------:R-:W1:Y:S07]  /*0090*/  LDCU.64 UR4, c[0x0][0x358] ;  /* 0x00006b00ff0477ac */ /* 0x000e6e0008000a00 */
[----:B------:R-:W2:Y:S01]  /*00a0*/  LDC.64 R2, c[0x0][0x388] ;  /* 0x0000e200ff027b82 */ /* 0x000ea20000000a00 */
[----:B0-----:R-:W-:-:S05]  /*00b0*/  IMAD.WIDE R16, R6, 0x38, R16 ;  /* 0x0000003806107825 */ /* 0x001fca00078e0210 */
[----:B-1----:R-:W3:Y:S01]  /*00c0*/  LDG.E.64 R14, desc[UR4][R16.64] ;  /* 0x00000004100e7981 */ /* 0x002ee2000c1e1b00 */
[----:B--2---:R-:W-:-:S06]  /*00d0*/  IMAD.WIDE R2, R6, 0x8, R2 ;  /* 0x0000000806027825 */ /* 0x004fcc00078e0202 */
[----:B------:R-:W2:Y:S01]  /*00e0*/  LDG.E.64 R2, desc[UR4][R2.64] ;  /* 0x0000000402027981 */ /* 0x000ea2000c1e1b00 */
[----:B------:R-:W-:Y:S01]  /*00f0*/  IMAD.MOV.U32 R4, RZ, RZ, 0x1 ;  /* 0x00000001ff047424 */ /* 0x000fe200078e00ff */
[----:B------:R-:W-:Y:S01]  /*0100*/  BSSY.RECONVERGENT B0, `(.L_x_1) ;  /* 0x0000016000007945 */ /* 0x000fe20003800200 */
[----:B---3--:R-:W0:Y:S01]  /*0110*/  MUFU.RCP64H R5, R15 ;  /* 0x0000000f00057308 */ /* 0x008e220000001800 */
[----:B--2---:R-:W-:-:S03]  /*0120*/  FSETP.GEU.AND P1, PT, |R3|, 6.5827683646048100446e-37, PT ;  /* 0x036000000300780b */ /* 0x004fc60003f2e200 */
[----:B0-----:R-:W-:-:S08]  /*0130*/  DFMA R8, -R14, R4, 1 ;  /* 0x3ff000000e08742b */ /* 0x001fd00000000104 */
[----:B------:R-:W-:-:S08]  /*0140*/  DFMA R8, R8, R8, R8 ;  /* 0x000000080808722b */ /* 0x000fd00000000008 */
[----:B------:R-:W-:-:S08]  /*0150*/  DFMA R8, R4, R8, R4 ;  /* 0x000000080408722b */ /* 0x000fd00000000004 */
[----:B------:R-:W-:-:S08]  /*0160*/  DFMA R4, -R14, R8, 1 ;  /* 0x3ff000000e04742b */ /* 0x000fd00000000108 */
[----:B------:R-:W-:-:S08]  /*0170*/  DFMA R4, R8, R4, R8 ;  /* 0x000000040804722b */ /* 0x000fd00000000008 */
[----:B------:R-:W-:-:S08]  /*0180*/  DMUL R8, R2, R4 ;  /* 0x0000000402087228 */ /* 0x000fd00000000000 */
[----:B------:R-:W-:-:S08]  /*0190*/  DFMA R10, -R14, R8, R2 ;  /* 0x000000080e0a722b */ /* 0x000fd00000000102 */
[----:B------:R-:W-:-:S10]  /*01a0*/  DFMA R4, R4, R10, R8 ;  /* 0x0000000a0404722b */ /* 0x000fd40000000008 */
[----:B------:R-:W-:-:S05]  /*01b0*/  FFMA R0, RZ, R15, R5 ;  /* 0x0000000fff007223 */ /* 0x000fca0000000005 */
[----:B------:R-:W-:-:S13]  /*01c0*/  FSETP.GT.AND P0, PT, |R0|, 1.469367938527859385e-39, PT ;  /* 0x001000000000780b */ /* 0x000fda0003f04200 */
[----:B------:R-:W-:Y:S05]  /*01d0*/  @P0 BRA P1, `(.L_x_2) ;  /* 0x0000000000200947 */ /* 0x000fea0000800000 */
[----:B------:R-:W-:Y:S01]  /*01e0*/  IMAD.MOV.U32 R8, RZ, RZ, R2 ;  /* 0x000000ffff087224 */ /* 0x000fe200078e0002 */
[----:B------:R-:W-:Y:S01]  /*01f0*/  MOV R0, 0x240 ;  /* 0x0000024000007802 */ /* 0x000fe20000000f00 */
[----:B------:R-:W-:Y:S02]  /*0200*/  IMAD.MOV.U32 R9, RZ, RZ, R3 ;  /* 0x000000ffff097224 */ /* 0x000fe400078e0003 */
[----:B------:R-:W-:Y:S02]  /*0210*/  IMAD.MOV.U32 R10, RZ, RZ, R14 ;  /* 0x000000ffff0a7224 */ /* 0x000fe400078e000e */
[----:B------:R-:W-:-:S07]  /*0220*/  IMAD.MOV.U32 R11, RZ, RZ, R15 ;  /* 0x000000ffff0b7224 */ /* 0x000fce00078e000f */
[----:B------:R-:W-:Y:S05]  /*0230*/  CALL.REL.NOINC `($__internal_0_$__cuda_sm20_div_rn_f64_full) ;  /* 0x0000000400047944 */ /* 0x000fea0003c00000 */
[----:B------:R-:W-:Y:S02]  /*0240*/  IMAD.MOV.U32 R4, RZ, RZ, R20 ;  /* 0x000000ffff047224 */ /* 0x000fe400078e0014 */
[----:B------:R-:W-:-:S07]  /*0250*/  IMAD.MOV.U32 R5, RZ, RZ, R21 ;  /* 0x000000ffff057224 */ /* 0x000fce00078e0015 */
.L_x_2:
[----:B------:R-:W-:Y:S05]  /*0260*/  BSYNC.RECONVERGENT B0 ;  /* 0x0000000000007941 */ /* 0x000fea0003800200 */
.L_x_1:
[----:B------:R-:W0:Y:S02]  /*0270*/  LDC.64 R8, c[0x0][0x390] ;  /* 0x0000e400ff087b82 */ /* 0x000e240000000a00 */
[----:B0-----:R-:W-:-:S06]  /*0280*/  IMAD.WIDE R8, R6, 0x8, R8 ;  /* 0x0000000806087825 */ /* 0x001fcc00078e0208 */
[----:B------:R-:W2:Y:S01]  /*0290*/  LDG.E.64 R8, desc[UR4][R8.64] ;  /* 0x0000000408087981 */ /* 0x000ea2000c1e1b00 */
[----:B------:R-:W0:Y:S01]  /*02a0*/  MUFU.RCP64H R3, R15 ;  /* 0x0000000f00037308 */ /* 0x000e220000001800 */
[----:B------:R-:W-:Y:S01]  /*02b0*/  IMAD.MOV.U32 R2, RZ, RZ, 0x1 ;  /* 0x00000001ff027424 */ /* 0x000fe200078e00ff */
[----:B------:R-:W-:Y:S05]  /*02c0*/  BSSY.RECONVERGENT B0, `(.L_x_3) ;  /* 0x0000013000007945 */ /* 0x000fea0003800200 */
[----:B0-----:R-:W-:-:S08]  /*02d0*/  DFMA R10, -R14, R2, 1 ;  /* 0x3ff000000e0a742b */ /* 0x001fd00000000102 */
[----:B------:R-:W-:-:S08]  /*02e0*/  DFMA R10, R10, R10, R10 ;  /* 0x0000000a0a0a722b */ /* 0x000fd0000000000a */
[----:B------:R-:W-:-:S08]  /*02f0*/  DFMA R10, R2, R10, R2 ;  /* 0x0000000a020a722b */ /* 0x000fd00000000002 */
[----:B------:R-:W-:-:S08]  /*0300*/  DFMA R2, -R14, R10, 1 ;  /* 0x3ff000000e02742b */ /* 0x000fd0000000010a */
[----:B------:R-:W-:-:S08]  /*0310*/  DFMA R12, R10, R2, R10 ;  /* 0x000000020a0c722b */ /* 0x000fd0000000000a */
[----:B--2---:R-:W-:Y:S01]  /*0320*/  DMUL R2, R12, R8 ;  /* 0x000000080c027228 */ /* 0x004fe20000000000 */
[----:B------:R-:W-:-:S07]  /*0330*/  FSETP.GEU.AND P1, PT, |R9|, 6.5827683646048100446e-37, PT ;  /* 0x036000000900780b */ /* 0x000fce0003f2e200 */
[----:B------:R-:W-:-:S08]  /*0340*/  DFMA R10, -R14, R2, R8 ;  /* 0x000000020e0a722b */ /* 0x000fd00000000108 */
[----:B------:R-:W-:-:S10]  /*0350*/  DFMA R2, R12, R10, R2 ;  /* 0x0000000a0c02722b */ /* 0x000fd40000000002 */
[----:B------:R-:W-:-:S05]  /*0360*/  FFMA R0, RZ, R15, R3 ;  /* 0x0000000fff007223 */ /* 0x000fca0000000003 */
[----:B------:R-:W-:-:S13]  /*0370*/  FSETP.GT.AND P0, PT, |R0|, 1.469367938527859385e-39, PT ;  /* 0x001000000000780b */ /* 0x000fda0003f04200 */
[----:B------:R-:W-:Y:S05]  /*0380*/  @P0 BRA P1, `(.L_x_4) ;  /* 0x0000000000180947 */ /* 0x000fea0000800000 */
[----:B------:R-:W-:Y:S01]  /*0390*/  IMAD.MOV.U32 R10, RZ, RZ, R14 ;  /* 0x000000ffff0a7224 */ /* 0x000fe200078e000e */
[----:B------:R-:W-:Y:S01]  /*03a0*/  MOV R0, 0x3d0 ;  /* 0x000003d000007802 */ /* 0x000fe20000000f00 */
[----:B------:R-:W-:-:S07]  /*03b0*/  IMAD.MOV.U32 R11, RZ, RZ, R15 ;  /* 0x000000ffff0b7224 */ /* 0x000fce00078e000f */
[----:B------:R-:W-:Y:S05]  /*03c0*/  CALL.REL.NOINC `($__internal_0_$__cuda_sm20_div_rn_f64_full) ;  /* 0x0000000000a07944 */ /* 0x000fea0003c00000 */
[----:B------:R-:W-:Y:S02]  /*03d0*/  IMAD.MOV.U32 R2, RZ, RZ, R20 ;  /* 0x000000ffff027224 */ /* 0x000fe400078e0014 */
[----:B------:R-:W-:-:S07]  /*03e0*/  IMAD.MOV.U32 R3, RZ, RZ, R21 ;  /* 0x000000ffff037224 */ /* 0x000fce00078e0015 */
.L_x_4:
[----:B------:R-:W-:Y:S05]  /*03f0*/  BSYNC.RECONVERGENT B0 ;  /* 0x0000000000007941 */ /* 0x000fea0003800200 */
.L_x_3:
        /* <DEDUP_REMOVED lines=24> */
.L_x_6:
[----:B------:R-:W-:Y:S05]  /*0580*/  BSYNC.RECONVERGENT B0 ;  /* 0x0000000000007941 */ /* 0x000fea0003800200 */
.L_x_5:
[----:B------:R-:W2:Y:S01]  /*0590*/  LDG.E.64 R10, desc[UR4][R16.64+0x20] ;  /* 0x00002004100a7981 */ /* 0x000ea2000c1e1b00 */
[----:B------:R-:W0:Y:S03]  /*05a0*/  LDC.64 R8, c[0x0][0x3a8] ;  /* 0x0000ea00ff087b82 */ /* 0x000e260000000a00 */
[----:B------:R-:W3:Y:S04]  /*05b0*/  LDG.E.64 R12, desc[UR4][R16.64+0x28] ;  /* 0x00002804100c7981 */ /* 0x000ee8000c1e1b00 */
[----:B------:R-:W4:Y:S01]  /*05c0*/  LDG.E.64 R14, desc[UR4][R16.64+0x30] ;  /* 0x00003004100e7981 */ /* 0x000f22000c1e1b00 */
[----:B0-----:R-:W-:-:S08]  /*05d0*/  DMUL R8, R8, 0.5 ;  /* 0x3fe0000008087828 */ /* 0x001fd00000000000 */
[C---:B--2---:R-:W-:Y:S02]  /*05e0*/  DFMA R10, R8.reuse, R4, R10 ;  /* 0x00000004080a722b */ /* 0x044fe4000000000a */
[----:B---3--:R-:W-:-:S05]  /*05f0*/  DFMA R12, R8, R2, R12 ;  /* 0x00000002080c722b */ /* 0x008fca000000000c */
[----:B------:R-:W-:Y:S01]  /*0600*/  STG.E.64 desc[UR4][R16.64+0x20], R10 ;  /* 0x0000200a10007986 */ /* 0x000fe2000c101b04 */
[----:B----4-:R-:W-:-:S03]  /*0610*/  DFMA R14, R8, R6, R14 ;  /* 0x00000006080e722b */ /* 0x010fc6000000000e */
[----:B------:R-:W-:Y:S04]  /*0620*/  STG.E.64 desc[UR4][R16.64+0x28], R12 ;  /* 0x0000280c10007986 */ /* 0x000fe8000c101b04 */
[----:B------:R-:W-:Y:S01]  /*0630*/  STG.E.64 desc[UR4][R16.64+0x30], R14 ;  /* 0x0000300e10007986 */ /* 0x000fe2000c101b04 */
[----:B------:R-:W-:Y:S05]  /*0640*/  EXIT ;  /* 0x000000000000794d */ /* 0x000fea0003800000 */
        .weak           $__internal_0_$__cuda_sm20_div_rn_f64_full
        .type           $__internal_0_$__cuda_sm20_div_rn_f64_full,@function
        .size           $__internal_0_$__cuda_sm20_div_rn_f64_full,(.L_x_112 - $__internal_0_$__cuda_sm20_div_rn_f64_full)
$__internal_0_$__cuda_sm20_div_rn_f64_full:
[C---:B------:R-:W-:Y:S01]  /*0650*/  FSETP.GEU.AND P0, PT, |R11|.reuse, 1.469367938527859385e-39, PT ;  /* 0x001000000b00780b */ /* 0x040fe20003f0e200 */
[----:B------:R-:W-:Y:S01]  /*0660*/  IMAD.MOV.U32 R20, RZ, RZ, 0x1 ;  /* 0x00000001ff147424 */ /* 0x000fe200078e00ff */
[----:B------:R-:W-:Y:S01]  /*0670*/  LOP3.LUT R12, R11, 0x800fffff, RZ, 0xc0, !PT ;  /* 0x800fffff0b0c7812 */ /* 0x000fe200078ec0ff */
[----:B------:R-:W-:Y:S01]  /*0680*/  IMAD.MOV.U32 R26, RZ, RZ, 0x1ca00000 ;  /* 0x1ca00000ff1a7424 */ /* 0x000fe200078e00ff */
[C---:B------:R-:W-:Y:S01]  /*0690*/  FSETP.GEU.AND P2, PT, |R9|.reuse, 1.469367938527859385e-39, PT ;  /* 0x001000000900780b */ /* 0x040fe20003f4e200 */
[----:B------:R-:W-:Y:S01]  /*06a0*/  BSSY.RECONVERGENT B1, `(.L_x_7) ;  /* 0x0000052000017945 */ /* 0x000fe20003800200 */
[----:B------:R-:W-:Y:S01]  /*06b0*/  LOP3.LUT R13, R12, 0x3ff00000, RZ, 0xfc, !PT ;  /* 0x3ff000000c0d7812 */ /* 0x000fe200078efcff */
[----:B------:R-:W-:Y:S01]  /*06c0*/  IMAD.MOV.U32 R12, RZ, RZ, R10 ;  /* 0x000000ffff0c7224 */ /* 0x000fe200078e000a */
[----:B------:R-:W-:Y:S02]  /*06d0*/  LOP3.LUT R7, R9, 0x7ff00000, RZ, 0xc0, !PT ;  /* 0x7ff0000009077812 */ /* 0x000fe400078ec0ff */
[----:B------:R-:W-:-:S03]  /*06e0*/  LOP3.LUT R28, R11, 0x7ff00000, RZ, 0xc0, !PT ;  /* 0x7ff000000b1c7812 */ /* 0x000fc600078ec0ff */
[----:B------:R-:W-:Y:S01]  /*06f0*/  @!P0 DMUL R12, R10, 8.98846567431157953865e+307 ;  /* 0x7fe000000a0c8828 */ /* 0x000fe20000000000 */
[----:B------:R-:W-:Y:S01]  /*0700*/  ISETP.GE.U32.AND P1, PT, R7, R28, PT ;  /* 0x0000001c0700720c */ /* 0x000fe20003f26070 */
[----:B------:R-:W-:Y:S02]  /*0710*/  IMAD.MOV.U32 R27, RZ, RZ, R7 ;  /* 0x000000ffff1b7224 */ /* 0x000fe400078e0007 */
[----:B------:R-:W-:Y:S02]  /*0720*/  @!P2 LOP3.LUT R22, R11, 0x7ff00000, RZ, 0xc0, !PT ;  /* 0x7ff000000b16a812 */ /* 0x000fe400078ec0ff */
[----:B------:R-:W0:Y:S02]  /*0730*/  MUFU.RCP64H R21, R13 ;  /* 0x0000000d00157308 */ /* 0x000e240000001800 */
[----:B------:R-:W-:Y:S01]  /*0740*/  @!P2 ISETP.GE.U32.AND P3, PT, R7, R22, PT ;  /* 0x000000160700a20c */ /* 0x000fe20003f66070 */
[----:B------:R-:W-:Y:S01]  /*0750*/  @!P2 IMAD.MOV.U32 R22, RZ, RZ, RZ ;  /* 0x000000ffff16a224 */ /* 0x000fe200078e00ff */
[----:B------:R-:W-:-:S02]  /*0760*/  @!P0 LOP3.LUT R28, R13, 0x7ff00000, RZ, 0xc0, !PT ;  /* 0x7ff000000d1c8812 */ /* 0x000fc400078ec0ff */
[----:B------:R-:W-:-:S03]  /*0770*/  @!P2 SEL R23, R26, 0x63400000, !P3 ;  /* 0x634000001a17a807 */ /* 0x000fc60005800000 */
[----:B------:R-:W-:Y:S01]  /*0780*/  VIADD R29, R28, 0xffffffff ;  /* 0xffffffff1c1d7836 */ /* 0x000fe20000000000 */
[----:B------:R-:W-:-:S04]  /*0790*/  @!P2 LOP3.LUT R23, R23, 0x80000000, R9, 0xf8, !PT ;  /* 0x800000001717a812 */ /* 0x000fc800078ef809 */
[----:B------:R-:W-:Y:S01]  /*07a0*/  @!P2 LOP3.LUT R23, R23, 0x100000, RZ, 0xfc, !PT ;  /* 0x001000001717a812 */ /* 0x000fe200078efcff */
[----:B0-----:R-:W-:-:S08]  /*07b0*/  DFMA R18, R20, -R12, 1 ;  /* 0x3ff000001412742b */ /* 0x001fd0000000080c */
[----:B------:R-:W-:-:S08]  /*07c0*/  DFMA R18, R18, R18, R18 ;  /* 0x000000121212722b */ /* 0x000fd00000000012 */
[----:B------:R-:W-:Y:S01]  /*07d0*/  DFMA R20, R20, R18, R20 ;  /* 0x000000121414722b */ /* 0x000fe20000000014 */
[----:B------:R-:W-:Y:S01]  /*07e0*/  SEL R19, R26, 0x63400000, !P1 ;  /* 0x634000001a137807 */ /* 0x000fe20004800000 */
[----:B------:R-:W-:-:S03]  /*07f0*/  IMAD.MOV.U32 R18, RZ, RZ, R8 ;  /* 0x000000ffff127224 */ /* 0x000fc600078e0008 */
[----:B------:R-:W-:-:S03]  /*0800*/  LOP3.LUT R19, R19, 0x800fffff, R9, 0xf8, !PT ;  /* 0x800fffff13137812 */ /* 0x000fc600078ef809 */
[----:B------:R-:W-:-:S03]  /*0810*/  DFMA R24, R20, -R12, 1 ;  /* 0x3ff000001418742b */ /* 0x000fc6000000080c */
[----:B------:R-:W-:-:S05]  /*0820*/  @!P2 DFMA R18, R18, 2, -R22 ;  /* 0x400000001212a82b */ /* 0x000fca0000000816 */
[----:B------:R-:W-:-:S05]  /*0830*/  DFMA R24, R20, R24, R20 ;  /* 0x000000181418722b */ /* 0x000fca0000000014 */
[----:B------:R-:W-:-:S03]  /*0840*/  @!P2 LOP3.LUT R27, R19, 0x7ff00000, RZ, 0xc0, !PT ;  /* 0x7ff00000131ba812 */ /* 0x000fc600078ec0ff */
[----:B------:R-:W-:Y:S02]  /*0850*/  DMUL R20, R24, R18 ;  /* 0x0000001218147228 */ /* 0x000fe40000000000 */
[----:B------:R-:W-:-:S05]  /*0860*/  VIADD R22, R27, 0xffffffff ;  /* 0xffffffff1b167836 */ /* 0x000fca0000000000 */
[----:B------:R-:W-:Y:S01]  /*0870*/  ISETP.GT.U32.AND P0, PT, R22, 0x7feffffe, PT ;  /* 0x7feffffe1600780c */ /* 0x000fe20003f04070 */
[----:B------:R-:W-:-:S03]  /*0880*/  DFMA R22, R20, -R12, R18 ;  /* 0x8000000c1416722b */ /* 0x000fc60000000012 */
[----:B------:R-:W-:-:S05]  /*0890*/  ISETP.GT.U32.OR P0, PT, R29, 0x7feffffe, P0 ;  /* 0x7feffffe1d00780c */ /* 0x000fca0000704470 */
[----:B------:R-:W-:-:S08]  /*08a0*/  DFMA R22, R24, R22, R20 ;  /* 0x000000161816722b */ /* 0x000fd00000000014 */
[----:B------:R-:W-:Y:S05]  /*08b0*/  @P0 BRA `(.L_x_8) ;  /* 0x00000000006c0947 */ /* 0x000fea0003800000 */
[----:B------:R-:W-:-:S04]  /*08c0*/  LOP3.LUT R20, R11, 0x7ff00000, RZ, 0xc0, !PT ;  /* 0x7ff000000b147812 */ /* 0x000fc800078ec0ff */
[CC--:B------:R-:W-:Y:S02]  /*08d0*/  VIADDMNMX R8, R7.reuse, -R20.reuse, 0xb9600000, !PT ;  /* 0xb960000007087446 */ /* 0x0c0fe40007800914 */
[----:B------:R-:W-:Y:S02]  /*08e0*/  ISETP.GE.U32.AND P0, PT, R7, R20, PT ;  /* 0x000000140700720c */ /* 0x000fe40003f06070 */
[----:B------:R-:W-:Y:S01]  /*08f0*/  VIMNMX R7, PT, PT, R8, 0x46a00000, PT ;  /* 0x46a0000008077848 */ /* 0x000fe20003fe0100 */
[----:B------:R-:W-:Y:S01]  /*0900*/  IMAD.MOV.U32 R8, RZ, RZ, RZ ;  /* 0x000000ffff087224 */ /* 0x000fe200078e00ff */
[----:B------:R-:W-:-:S05]  /*0910*/  SEL R26, R26, 0x63400000, !P0 ;  /* 0x634000001a1a7807 */ /* 0x000fca0004000000 */
[----:B------:R-:W-:-:S04]  /*0920*/  IMAD.IADD R7, R7, 0x1, -R26 ;  /* 0x0000000107077824 */ /* 0x000fc800078e0a1a */
[----:B------:R-:W-:-:S06]  /*0930*/  VIADD R9, R7, 0x7fe00000 ;  /* 0x7fe0000007097836 */ /* 0x000fcc0000000000 */
[----:B------:R-:W-:-:S10]  /*0940*/  DMUL R20, R22, R8 ;  /* 0x0000000816147228 */ /* 0x000fd40000000000 */
[----:B------:R-:W-:-:S13]  /*0950*/  FSETP.GTU.AND P0, PT, |R21|, 1.469367938527859385e-39, PT ;  /* 0x001000001500780b */ /* 0x000fda0003f0c200 */
[----:B------:R-:W-:Y:S05]  /*0960*/  @P0 BRA `(.L_x_9) ;  /* 0x0000000000940947 */ /* 0x000fea0003800000 */
[----:B------:R-:W-:Y:S01]  /*0970*/  DFMA R12, R22, -R12, R18 ;  /* 0x8000000c160c722b */ /* 0x000fe20000000012 */
[----:B------:R-:W-:-:S09]  /*0980*/  IMAD.MOV.U32 R8, RZ, RZ, RZ ;  /* 0x000000ffff087224 */ /* 0x000fd200078e00ff */
[C---:B------:R-:W-:Y:S02]  /*0990*/  FSETP.NEU.AND P0, PT, R13.reuse, RZ, PT ;  /* 0x000000ff0d00720b */ /* 0x040fe40003f0d000 */
[----:B------:R-:W-:-:S04]  /*09a0*/  LOP3.LUT R19, R13, 0x80000000, R11, 0x48, !PT ;  /* 0x800000000d137812 */ /* 0x000fc800078e480b */
[----:B------:R-:W-:-:S07]  /*09b0*/  LOP3.LUT R9, R19, R9, RZ, 0xfc, !PT ;  /* 0x0000000913097212 */ /* 0x000fce00078efcff */
[----:B------:R-:W-:Y:S05]  /*09c0*/  @!P0 BRA `(.L_x_9) ;  /* 0x00000000007c8947 */ /* 0x000fea0003800000 */
[----:B------:R-:W-:Y:S01]  /*09d0*/  IMAD.MOV R11, RZ, RZ, -R7 ;  /* 0x000000ffff0b7224 */ /* 0x000fe200078e0a07 */
[----:B------:R-:W-:Y:S01]  /*09e0*/  DMUL.RP R8, R22, R8 ;  /* 0x0000000816087228 */ /* 0x000fe20000008000 */
[----:B------:R-:W-:Y:S01]  /*09f0*/  IMAD.MOV.U32 R10, RZ, RZ, RZ ;  /* 0x000000ffff0a7224 */ /* 0x000fe200078e00ff */
[----:B------:R-:W-:-:S05]  /*0a00*/  IADD3 R7, PT, PT, -R7, -0x43300000, RZ ;  /* 0xbcd0000007077810 */ /* 0x000fca0007ffe1ff */
[----:B------:R-:W-:-:S03]  /*0a10*/  DFMA R10, R20, -R10, R22 ;  /* 0x8000000a140a722b */ /* 0x000fc60000000016 */
[----:B------:R-:W-:-:S07]  /*0a20*/  LOP3.LUT R19, R9, R19, RZ, 0x3c, !PT ;  /* 0x0000001309137212 */ /* 0x000fce00078e3cff */
[----:B------:R-:W-:-:S04]  /*0a30*/  FSETP.NEU.AND P0, PT, |R11|, R7, PT ;  /* 0x000000070b00720b */ /* 0x000fc80003f0d200 */
[----:B------:R-:W-:Y:S02]  /*0a40*/  FSEL R20, R8, R20, !P0 ;  /* 0x0000001408147208 */ /* 0x000fe40004000000 */
[----:B------:R-:W-:Y:S01]  /*0a50*/  FSEL R21, R19, R21, !P0 ;  /* 0x0000001513157208 */ /* 0x000fe20004000000 */
[----:B------:R-:W-:Y:S06]  /*0a60*/  BRA `(.L_x_9) ;  /* 0x0000000000547947 */ /* 0x000fec0003800000 */
.L_x_8:
[----:B------:R-:W-:-:S14]  /*0a70*/  DSETP.NAN.AND P0, PT, R8, R8, PT ;  /* 0x000000080800722a */ /* 0x000fdc0003f08000 */
[----:B------:R-:W-:Y:S05]  /*0a80*/  @P0 BRA `(.L_x_10) ;  /* 0x0000000000440947 */ /* 0x000fea0003800000 */
[----:B------:R-:W-:-:S14]  /*0a90*/  DSETP.NAN.AND P0, PT, R10, R10, PT ;  /* 0x0000000a0a00722a */ /* 0x000fdc0003f08000 */
[----:B------:R-:W-:Y:S05]  /*0aa0*/  @P0 BRA `(.L_x_11) ;  /* 0x0000000000300947 */ /* 0x000fea0003800000 */
[----:B------:R-:W-:Y:S01]  /*0ab0*/  ISETP.NE.AND P0, PT, R27, R28, PT ;  /* 0x0000001c1b00720c */ /* 0x000fe20003f05270 */
[----:B------:R-:W-:Y:S02]  /*0ac0*/  IMAD.MOV.U32 R20, RZ, RZ, 0x0 ;  /* 0x00000000ff147424 */ /* 0x000fe400078e00ff */
[----:B------:R-:W-:-:S10]  /*0ad0*/  IMAD.MOV.U32 R21, RZ, RZ, -0x80000 ;  /* 0xfff80000ff157424 */ /* 0x000fd400078e00ff */
[----:B------:R-:W-:Y:S05]  /*0ae0*/  @!P0 BRA `(.L_x_9) ;  /* 0x0000000000348947 */ /* 0x000fea0003800000 */
[----:B------:R-:W-:Y:S02]  /*0af0*/  ISETP.NE.AND P0, PT, R27, 0x7ff00000, PT ;  /* 0x7ff000001b00780c */ /* 0x000fe40003f05270 */
[----:B------:R-:W-:Y:S02]  /*0b00*/  LOP3.LUT R21, R9, 0x80000000, R11, 0x48, !PT ;  /* 0x8000000009157812 */ /* 0x000fe400078e480b */
[----:B------:R-:W-:-:S13]  /*0b10*/  ISETP.EQ.OR P0, PT, R28, RZ, !P0 ;  /* 0x000000ff1c00720c */ /* 0x000fda0004702670 */
[----:B------:R-:W-:Y:S01]  /*0b20*/  @P0 LOP3.LUT R7, R21, 0x7ff00000, RZ, 0xfc, !PT ;  /* 0x7ff0000015070812 */ /* 0x000fe200078efcff */
[----:B------:R-:W-:Y:S02]  /*0b30*/  @!P0 IMAD.MOV.U32 R20, RZ, RZ, RZ ;  /* 0x000000ffff148224 */ /* 0x000fe400078e00ff */
[----:B------:R-:W-:Y:S02]  /*0b40*/  @P0 IMAD.MOV.U32 R20, RZ, RZ, RZ ;  /* 0x000000ffff140224 */ /* 0x000fe400078e00ff */
[----:B------:R-:W-:Y:S01]  /*0b50*/  @P0 IMAD.MOV.U32 R21, RZ, RZ, R7 ;  /* 0x000000ffff150224 */ /* 0x000fe200078e0007 */
[----:B------:R-:W-:Y:S06]  /*0b60*/  BRA `(.L_x_9) ;  /* 0x0000000000147947 */ /* 0x000fec0003800000 */
.L_x_11:
[----:B------:R-:W-:Y:S01]  /*0b70*/  LOP3.LUT R21, R11, 0x80000, RZ, 0xfc, !PT ;  /* 0x000800000b157812 */ /* 0x000fe200078efcff */
[----:B------:R-:W-:Y:S01]  /*0b80*/  IMAD.MOV.U32 R20, RZ, RZ, R10 ;  /* 0x000000ffff147224 */ /* 0x000fe200078e000a */
[----:B------:R-:W-:Y:S06]  /*0b90*/  BRA `(.L_x_9) ;  /* 0x0000000000087947 */ /* 0x000fec0003800000 */
.L_x_10:
[----:B------:R-:W-:Y:S01]  /*0ba0*/  LOP3.LUT R21, R9, 0x80000, RZ, 0xfc, !PT ;  /* 0x0008000009157812 */ /* 0x000fe200078efcff */
[----:B------:R-:W-:-:S07]  /*0bb0*/  IMAD.MOV.U32 R20, RZ, RZ, R8 ;  /* 0x000000ffff147224 */ /* 0x000fce00078e0008 */
.L_x_9:
[----:B------:R-:W-:Y:S05]  /*0bc0*/  BSYNC.RECONVERGENT B1 ;  /* 0x0000000000017941 */ /* 0x000fea0003800200 */
.L_x_7:
[----:B------:R-:W-:Y:S02]  /*0bd0*/  IMAD.MOV.U32 R8, RZ, RZ, R0 ;  /* 0x000000ffff087224 */ /* 0x000fe400078e0000 */
[----:B------:R-:W-:-:S04]  /*0be0*/  IMAD.MOV.U32 R9, RZ, RZ, 0x0 ;  /* 0x00000000ff097424 */ /* 0x000fc800078e00ff */
[----:B------:R-:W-:Y:S05]  /*0bf0*/  RET.REL.NODEC R8 `(_Z16updateVelocitiesP4BodyPdS1_S1_id) ;  /* 0xfffffff408007950 */ /* 0x000fea0003c3ffff */
.L_x_12:
        /* <DEDUP_REMOVED lines=16> */
.L_x_112:


//--------------------- .text._Z13computeForcesP4BodyPdS1_S1_i --------------------------
	.section	.text._Z13computeForcesP4BodyPdS1_S1_i,"ax",@progbits
	.align	128
        .global         _Z13computeForcesP4BodyPdS1_S1_i
        .type           _Z13computeForcesP4BodyPdS1_S1_i,@function
        .size           _Z13computeForcesP4BodyPdS1_S1_i,(.L_x_114 - _Z13computeForcesP4BodyPdS1_S1_i)
        .other          _Z13computeForcesP4BodyPdS1_S1_i,@"STO_CUDA_ENTRY STV_DEFAULT"
_Z13computeForcesP4BodyPdS1_S1_i:
.text._Z13computeForcesP4BodyPdS1_S1_i:
[----:B------:R-:W-:Y:S01]  /*0000*/  LDC R1, c[0x0][0x37c] ;  /* 0x0000df00ff017b82 */ /* 0x000fe20000000800 */
[----:B------:R-:W0:Y:S01]  /*0010*/  S2R R2, SR_TID.X ;  /* 0x0000000000027919 */ /* 0x000e220000002100 */
[----:B------:R-:W0:Y:S01]  /*0020*/  LDCU UR15, c[0x0][0x360] ;  /* 0x00006c00ff0f77ac */ /* 0x000e220008000800 */
[----:B------:R-:W0:Y:S01]  /*0030*/  S2R R3, SR_CTAID.X ;  /* 0x0000000000037919 */ /* 0x000e220000002500 */
[----:B------:R-:W1:Y:S01]  /*0040*/  LDCU UR6, c[0x0][0x3a0] ;  /* 0x00007400ff0677ac */ /* 0x000e620008000800 */
[----:B0-----:R-:W-:-:S05]  /*0050*/  IMAD R0, R3, UR15, R2 ;  /* 0x0000000f03007c24 */ /* 0x001fca000f8e0202 */
[----:B-1----:R-:W-:-:S13]  /*0060*/  ISETP.GE.AND P0, PT, R0, UR6, PT ;  /* 0x0000000600007c0c */ /* 0x002fda000bf06270 */
[----:B------:R-:W-:Y:S05]  /*0070*/  @P0 EXIT ;  /* 0x000000000000094d */ /* 0x000fea0003800000 */
[----:B------:R-:W-:Y:S01]  /*0080*/  UIADD3 UR6, UPT, UPT, UR15, -0x1, UR6 ;  /* 0xffffffff0f067890 */ /* 0x000fe2000fffe006 */
[----:B------:R-:W-:Y:S02]  /*0090*/  CS2R R14, SRZ ;  /* 0x00000000000e7805 */ /* 0x000fe4000001ff00 */
[----:B------:R-:W-:Y:S02]  /*00a0*/  CS2R R16, SRZ ;  /* 0x0000000000107805 */ /* 0x000fe4000001ff00 */
[----:B------:R-:W-:Y:S01]  /*00b0*/  CS2R R18, SRZ ;  /* 0x0000000000127805 */ /* 0x000fe2000001ff00 */
[----:B------:R-:W-:Y:S01]  /*00c0*/  UISETP.GT.U32.AND UP0, UPT, UR15, UR6, UPT ;  /* 0x000000060f00728c */ /* 0x000fe2000bf04070 */
[----:B------:R-:W0:Y:S08]  /*00d0*/  LDCU.64 UR12, c[0x0][0x358] ;  /* 0x00006b00ff0c77ac */ /* 0x000e300008000a00 */
[----:B------:R-:W-:Y:S05]  /*00e0*/  BRA.U UP0, `(.L_x_13) ;  /* 0x0000004500a07547 */ /* 0x000fea000b800000 */
[----:B------:R-:W1:Y:S01]  /*00f0*/  I2F.U32.RP R3, UR15 ;  /* 0x0000000f00037d06 */ /* 0x000e620008209000 */
[----:B------:R-:W-:Y:S01]  /*0100*/  UMOV UR4, URZ ;  /* 0x000000ff00047c82 */ /* 0x000fe20008000000 */
[----:B------:R-:W2:Y:S01]  /*0110*/  LDC.64 R20, c[0x0][0x380] ;  /* 0x0000e000ff147b82 */ /* 0x000ea20000000a00 */
[----:B------:R-:W-:Y:S01]  /*0120*/  UISETP.NE.U32.AND UP2, UPT, UR15, URZ, UPT ;  /* 0x000000ff0f00728c */ /* 0x000fe2000bf45070 */
[----:B------:R-:W-:Y:S02]  /*0130*/  CS2R R18, SRZ ;  /* 0x0000000000127805 */ /* 0x000fe4000001ff00 */
[----:B------:R-:W-:Y:S02]  /*0140*/  CS2R R16, SRZ ;  /* 0x0000000000107805 */ /* 0x000fe4000001ff00 */
[----:B------:R-:W-:Y:S01]  /*0150*/  CS2R R14, SRZ ;  /* 0x00000000000e7805 */ /* 0x000fe2000001ff00 */
[----:B------:R-:W3:Y:S01]  /*0160*/  LDCU UR14, c[0x0][0x3a0] ;  /* 0x00007400ff0e77ac */ /* 0x000ee20008000800 */
[----:B-1----:R-:W1:Y:S01]  /*0170*/  MUFU.RCP R3, R3 ;  /* 0x0000000300037308 */ /* 0x002e620000001000 */
[----:B--2---:R-:W-:-:S04]  /*0180*/  IMAD.WIDE R20, R0, 0x38, R20 ;  /* 0x0000003800147825 */ /* 0x004fc800078e0214 */
[----:B-1----:R-:W-:-:S06]  /*0190*/  VIADD R4, R3, 0xffffffe ;  /* 0x0ffffffe03047836 */ /* 0x002fcc0000000000 */
[----:B------:R-:W1:Y:S02]  /*01a0*/  F2I.FTZ.U32.TRUNC.NTZ R4, R4 ;  /* 0x0000000400047305 */ /* 0x000e64000021f000 */
[----:B-1----:R-:W-:-:S13]  /*01b0*/  R2UR UR5, R4 ;  /* 0x00000000040572ca */ /* 0x002fda00000e0000 */
[----:B------:R-:W-:-:S04]  /*01c0*/  UIADD3 UR7, UPT, UPT, URZ, -UR5, URZ ;  /* 0x80000005ff077290 */ /* 0x000fc8000fffe0ff */
[----:B------:R-:W-:-:S04]  /*01d0*/  UIMAD UR7, UR7, UR15, URZ ;  /* 0x0000000f070772a4 */ /* 0x000fc8000f8e02ff */
[----:B------:R-:W-:-:S04]  /*01e0*/  UIMAD.WIDE.U32 UR4, UR5, UR7, UR4 ;  /* 0x00000007050472a5 */ /* 0x000fc8000f8e0004 */
[----:B------:R-:W-:-:S04]  /*01f0*/  UIMAD.WIDE.U32 UR4, UR5, UR6, URZ ;  /* 0x00000006050472a5 */ /* 0x000fc8000f8e00ff */
[----:B------:R-:W-:-:S04]  /*0200*/  UIADD3 UR4, UPT, UPT, -UR5, URZ, URZ ;  /* 0x000000ff05047290 */ /* 0x000fc8000fffe1ff */
[----:B------:R-:W-:-:S03]  /*0210*/  UIMAD UR6, UR15, UR4, UR6 ;  /* 0x000000040f0672a4 */ /* 0x000fc6000f8e0206 */
[----:B------:R-:W-:Y:S01]  /*0220*/  UMOV UR4, URZ ;  /* 0x000000ff00047c82 */ /* 0x000fe20008000000 */
[----:B------:R-:W-:-:S11]  /*0230*/  UISETP.GE.U32.AND UP0, UPT, UR6, UR15, UPT ;  /* 0x0000000f0600728c */ /* 0x000fd6000bf06070 */
[----:B------:R-:W-:Y:S02]  /*0240*/  @UP0 UIADD3 UR6, UPT, UPT, UR6, -UR15, URZ ;  /* 0x8000000f06060290 */ /* 0x000fe4000fffe0ff */
[----:B------:R-:W-:Y:S02]  /*0250*/  @UP0 UIADD3 UR5, UPT, UPT, UR5, 0x1, URZ ;  /* 0x0000000105050890 */ /* 0x000fe4000fffe0ff */
[----:B------:R-:W-:-:S11]  /*0260*/  UISETP.GE.U32.AND UP1, UPT, UR6, UR15, UPT ;  /* 0x0000000f0600728c */ /* 0x000fd6000bf26070 */
[----:B------:R-:W-:Y:S02]  /*0270*/  @UP1 UIADD3 UR5, UPT, UPT, UR5, 0x1, URZ ;  /* 0x0000000105051890 */ /* 0x000fe4000fffe0ff */
[----:B------:R-:W-:-:S04]  /*0280*/  @!UP2 ULOP3.LUT UR5, URZ, UR15, URZ, 0x33, !UPT ;  /* 0x0000000fff05a292 */ /* 0x000fc8000f8e33ff */
[----:B------:R-:W-:-:S04]  /*0290*/  UISETP.LT.U32.AND UP0, UPT, UR5, 0x1, UPT ;  /* 0x000000010500788c */ /* 0x000fc8000bf01070 */
[----:B---3--:R-:W-:-:S12]  /*02a0*/  USEL UR6, UR5, 0x1, !UP0 ;  /* 0x0000000105067887 */ /* 0x008fd8000c000000 */
.L_x_101:
[----:B------:R-:W1:Y:S01]  /*02b0*/  LDCU UR5, c[0x0][0x3a0] ;  /* 0x00007400ff0577ac */ /* 0x000e620008000800 */
[----:B------:R-:W-:-:S06]  /*02c0*/  UIMAD UR8, UR15, UR4, URZ ;  /* 0x000000040f0872a4 */ /* 0x000fcc000f8e02ff */
[----:B0-----:R-:W-:-:S05]  /*02d0*/  VIADD R3, R2, UR8 ;  /* 0x0000000802037c36 */ /* 0x001fca0008000000 */
[----:B-1----:R-:W-:-:S13]  /*02e0*/  ISETP.GE.AND P0, PT, R3, UR5, PT ;  /* 0x0000000503007c0c */ /* 0x002fda000bf06270 */
[----:B------:R-:W1:Y:S02]  /*02f0*/  @!P0 LDC.64 R4, c[0x0][0x380] ;  /* 0x0000e000ff048b82 */ /* 0x000e640000000a00 */
[----:B-1----:R-:W-:-:S05]  /*0300*/  @!P0 IMAD.WIDE R4, R3, 0x38, R4 ;  /* 0x0000003803048825 */ /* 0x002fca00078e0204 */
[----:B0-----:R-:W2:Y:S04]  /*0310*/  @!P0 LDG.E.64 R6, desc[UR12][R4.64] ;  /* 0x0000000c04068981 */ /* 0x001ea8000c1e1b00 */
[----:B------:R-:W3:Y:S04]  /*0320*/  @!P0 LDG.E.64 R8, desc[UR12][R4.64+0x8] ;  /* 0x0000080c04088981 */ /* 0x000ee8000c1e1b00 */
[----:B------:R-:W4:Y:S04]  /*0330*/  @!P0 LDG.E.64 R10, desc[UR12][R4.64+0x10] ;  /* 0x0000100c040a8981 */ /* 0x000f28000c1e1b00 */
[----:B------:R-:W5:Y:S04]  /*0340*/  @!P0 LDG.E.64 R12, desc[UR12][R4.64+0x18] ;  /* 0x0000180c040c8981 */ /* 0x000f68000c1e1b00 */
[----:B------:R-:W5:Y:S04]  /*0350*/  @!P0 LDG.E.64 R22, desc[UR12][R4.64+0x20] ;  /* 0x0000200c04168981 */ /* 0x000f68000c1e1b00 */
[----:B------:R-:W5:Y:S04]  /*0360*/  @!P0 LDG.E.64 R24, desc[UR12][R4.64+0x28] ;  /* 0x0000280c04188981 */ /* 0x000f68000c1e1b00 */
[----:B------:R-:W5:Y:S01]  /*0370*/  @!P0 LDG.E.64 R26, desc[UR12][R4.64+0x30] ;  /* 0x0000300c041a8981 */ /* 0x000f62000c1e1b00 */
[----:B------:R-:W-:Y:S01]  /*0380*/  @!P0 MOV R3, 0x400 ;  /* 0x0000040000038802 */ /* 0x000fe20000000f00 */
[----:B------:R-:W-:Y:S01]  /*0390*/  UISETP.NE.AND UP1, UPT, UR8, UR5, UPT ;  /* 0x000000050800728c */ /* 0x000fe2000bf25270 */
[----:B------:R-:W0:Y:S01]  /*03a0*/  @!P0 S2R R28, SR_CgaCtaId ;  /* 0x00000000001c8919 */ /* 0x000e220000008800 */
[----:B------:R-:W-:-:S04]  /*03b0*/  UIADD3 UR4, UPT, UPT, UR4, 0x1, URZ ;  /* 0x0000000104047890 */ /* 0x000fc8000fffe0ff */
[----:B------:R-:W-:Y:S01]  /*03c0*/  UISETP.NE.AND UP0, UPT, UR4, UR6, UPT ;  /* 0x000000060400728c */ /* 0x000fe2000bf05270 */
[----:B0-----:R-:W-:-:S05]  /*03d0*/  @!P0 LEA R3, R28, R3, 0x18 ;  /* 0x000000031c038211 */ /* 0x001fca00078ec0ff */
[----:B------:R-:W-:-:S05]  /*03e0*/  @!P0 IMAD R3, R2, 0x38, R3 ;  /* 0x0000003802038824 */ /* 0x000fca00078e0203 */
[----:B--2---:R0:W-:Y:S04]  /*03f0*/  @!P0 STS.64 [R3], R6 ;  /* 0x0000000603008388 */ /* 0x0041e80000000a00 */
[----:B---3--:R0:W-:Y:S04]  /*0400*/  @!P0 STS.64 [R3+0x8], R8 ;  /* 0x0000080803008388 */ /* 0x0081e80000000a00 */
[----:B----4-:R0:W-:Y:S04]  /*0410*/  @!P0 STS.64 [R3+0x10], R10 ;  /* 0x0000100a03008388 */ /* 0x0101e80000000a00 */
[----:B-----5:R0:W-:Y:S04]  /*0420*/  @!P0 STS.64 [R3+0x18], R12 ;  /* 0x0000180c03008388 */ /* 0x0201e80000000a00 */
[----:B------:R0:W-:Y:S04]  /*0430*/  @!P0 STS.64 [R3+0x20], R22 ;  /* 0x0000201603008388 */ /* 0x0001e80000000a00 */
[----:B------:R0:W-:Y:S04]  /*0440*/  @!P0 STS.64 [R3+0x28], R24 ;  /* 0x0000281803008388 */ /* 0x0001e80000000a00 */
[----:B------:R0:W-:Y:S01]  /*0450*/  @!P0 STS.64 [R3+0x30], R26 ;  /* 0x0000301a03008388 */ /* 0x0001e20000000a00 */
[----:B------:R-:W-:Y:S06]  /*0460*/  BAR.SYNC.DEFER_BLOCKING 0x0 ;  /* 0x0000000000007b1d */ /* 0x000fec0000010000 */
[----:B------:R-:W-:Y:S05]  /*0470*/  BRA.U !UP1, `(.L_x_14) ;  /* 0x0000004109b07547 */ /* 0x000fea000b800000 */
[----:B------:R-:W-:-:S04]  /*0480*/  UISETP.LT.U32.AND UP1, UPT, UR15, UR14, UPT ;  /* 0x0000000e0f00728c */ /* 0x000fc8000bf21070 */
[----:B------:R-:W-:-:S04]  /*0490*/  USEL UR5, UR15, UR14, UP1 ;  /* 0x0000000e0f057287 */ /* 0x000fc80008800000 */
[----:B------:R-:W-:-:S04]  /*04a0*/  UISETP.LT.U32.AND UP1, UPT, UR5, 0x1, UPT ;  /* 0x000000010500788c */ /* 0x000fc8000bf21070 */
[----:B------:R-:W-:Y:S02]  /*04b0*/  USEL UR9, UR5, 0x1, !UP1 ;  /* 0x0000000105097887 */ /* 0x000fe4000c800000 */
[----:B------:R-:W-:-:S03]  /*04c0*/  UISETP.GE.U32.AND UP1, UPT, UR5, 0x4, UPT ;  /* 0x000000040500788c */ /* 0x000fc6000bf26070 */
[----:B------:R-:W-:-:S06]  /*04d0*/  UMOV UR5, URZ ;  /* 0x000000ff00057c82 */ /* 0x000fcc0008000000 */
[----:B------:R-:W-:Y:S05]  /*04e0*/  BRA.U !UP1, `(.L_x_15) ;  /* 0x0000002509607547 */ /* 0x000fea000b800000 */
[----:B------:R-:W-:-:S05]  /*04f0*/  UMOV UR5, URZ ;  /* 0x000000ff00057c82 */ /* 0x000fca0008000000 */
.L_x_64:
[----:B------:R-:W1:Y:S01]  /*0500*/  S2UR UR11, SR_CgaCtaId ;  /* 0x00000000000b79c3 */ /* 0x000e620000008800 */
[----:B------:R-:W-:Y:S01]  /*0510*/  UIADD3 UR7, UPT, UPT, UR8, UR5, URZ ;  /* 0x0000000508077290 */ /* 0x000fe2000fffe0ff */
[----:B------:R-:W-:Y:S01]  /*0520*/  BSSY.RECONVERGENT B1, `(.L_x_16) ;  /* 0x0000094000017945 */ /* 0x000fe20003800200 */
[----:B------:R-:W-:-:S04]  /*0530*/  UMOV UR10, 0x400 ;  /* 0x00000400000a7882 */ /* 0x000fc80000000000 */
[----:B------:R-:W-:Y:S01]  /*0540*/  ISETP.NE.AND P0, PT, R0, UR7, PT ;  /* 0x0000000700007c0c */ /* 0x000fe2000bf05270 */
[----:B-1----:R-:W-:-:S04]  /*0550*/  ULEA UR10, UR11, UR10, 0x18 ;  /* 0x0000000a0b0a7291 */ /* 0x002fc8000f8ec0ff */
[----:B------:R-:W-:-:S08]  /*0560*/  UIMAD UR10, UR5, 0x38, UR10 ;  /* 0x00000038050a78a4 */ /* 0x000fd0000f8e020a */
[----:B------:R-:W-:Y:S05]  /*0570*/  @!P0 BRA `(.L_x_17) ;  /* 0x0000000800388947 */ /* 0x000fea0003800000 */
[----:B0-----:R-:W2:Y:S04]  /*0580*/  LDG.E.64 R22, desc[UR12][R20.64+0x10] ;  /* 0x0000100c14167981 */ /* 0x001ea8000c1e1b00 */
[----:B------:R-:W3:Y:S04]  /*0590*/  LDG.E.64 R24, desc[UR12][R20.64+0x8] ;  /* 0x0000080c14187981 */ /* 0x000ee8000c1e1b00 */
[----:B------:R-:W4:Y:S01]  /*05a0*/  LDG.E.64 R26, desc[UR12][R20.64+0x18] ;  /* 0x0000180c141a7981 */ /* 0x000f22000c1e1b00 */
[----:B------:R-:W-:Y:S01]  /*05b0*/  UMOV UR16, 0xe826d695 ;  /* 0xe826d69500107882 */ /* 0x000fe20000000000 */
[----:B------:R-:W-:Y:S01]  /*05c0*/  UMOV UR17, 0x3e112e0b ;  /* 0x3e112e0b00117882 */ /* 0x000fe20000000000 */
[----:B------:R-:W-:Y:S01]  /*05d0*/  BSSY.RECONVERGENT B2, `(.L_x_18) ;  /* 0x0000023000027945 */ /* 0x000fe20003800200 */
[----:B------:R-:W2:Y:S04]  /*05e0*/  LDS.128 R4, [UR10+0x10] ;  /* 0x0000100aff047984 */ /* 0x000ea80008000c00 */
[----:B------:R-:W3:Y:S01]  /*05f0*/  LDS.128 R8, [UR10] ;  /* 0x0000000aff087984 */ /* 0x000ee20008000c00 */
[----:B--2---:R-:W-:-:S02]  /*0600*/  DADD R22, R4, -R22 ;  /* 0x0000000004167229 */ /* 0x004fc40000000816 */
[----:B---3--:R-:W-:Y:S01]  /*0610*/  DADD R24, R10, -R24 ;  /* 0x000000000a187229 */ /* 0x008fe20000000818 */
[----:B------:R-:W-:Y:S01]  /*0620*/  MOV R10, 0x0 ;  /* 0x00000000000a7802 */ /* 0x000fe20000000f00 */
[----:B------:R-:W-:-:S04]  /*0630*/  IMAD.MOV.U32 R11, RZ, RZ, 0x3fd80000 ;  /* 0x3fd80000ff0b7424 */ /* 0x000fc800078e00ff */
[----:B------:R-:W-:Y:S02]  /*0640*/  DMUL R4, R22, R22 ;  /* 0x0000001616047228 */ /* 0x000fe40000000000 */
[----:B----4-:R-:W-:-:S06]  /*0650*/  DADD R26, R6, -R26 ;  /* 0x00000000061a7229 */ /* 0x010fcc000000081a */
[----:B------:R-:W-:-:S08]  /*0660*/  DFMA R4, R24, R24, R4 ;  /* 0x000000181804722b */ /* 0x000fd00000000004 */
[----:B------:R-:W-:-:S08]  /*0670*/  DFMA R4, R26, R26, R4 ;  /* 0x0000001a1a04722b */ /* 0x000fd00000000004 */
[----:B------:R-:W-:-:S06]  /*0680*/  DADD R36, R4, UR16 ;  /* 0x0000001004247e29 */ /* 0x000fcc0008000000 */
[----:B------:R-:W0:Y:S04]  /*0690*/  MUFU.RSQ64H R7, R37 ;  /* 0x0000002500077308 */ /* 0x000e280000001c00 */
[----:B------:R-:W-:-:S05]  /*06a0*/  VIADD R6, R37, 0xfcb00000 ;  /* 0xfcb0000025067836 */ /* 0x000fca0000000000 */
[----:B------:R-:W-:Y:S01]  /*06b0*/  ISETP.GE.U32.AND P0, PT, R6, 0x7ca00000, PT ;  /* 0x7ca000000600780c */ /* 0x000fe20003f06070 */
[----:B0-----:R-:W-:-:S08]  /*06c0*/  DMUL R4, R6, R6 ;  /* 0x0000000606047228 */ /* 0x001fd00000000000 */
[----:B------:R-:W-:-:S08]  /*06d0*/  DFMA R4, R36, -R4, 1 ;  /* 0x3ff000002404742b */ /* 0x000fd00000000804 */
[----:B------:R-:W-:Y:S02]  /*06e0*/  DFMA R10, R4, R10, 0.5 ;  /* 0x3fe00000040a742b */ /* 0x000fe4000000000a */
[----:B------:R-:W-:-:S08]  /*06f0*/  DMUL R4, R6, R4 ;  /* 0x0000000406047228 */ /* 0x000fd00000000000 */
[----:B------:R-:W-:-:S08]  /*0700*/  DFMA R28, R10, R4, R6 ;  /* 0x000000040a1c722b */ /* 0x000fd00000000006 */
[----:B------:R-:W-:Y:S02]  /*0710*/  DMUL R30, R36, R28 ;  /* 0x0000001c241e7228 */ /* 0x000fe40000000000 */
[----:B------:R-:W-:Y:S02]  /*0720*/  VIADD R5, R29, 0xfff00000 ;  /* 0xfff000001d057836 */ /* 0x000fe40000000000 */
[----:B------:R-:W-:-:S04]  /*0730*/  IMAD.MOV.U32 R4, RZ, RZ, R28 ;  /* 0x000000ffff047224 */ /* 0x000fc800078e001c */
[----:B------:R-:W-:-:S08]  /*0740*/  DFMA R10, R30, -R30, R36 ;  /* 0x8000001e1e0a722b */ /* 0x000fd00000000024 */
[----:B------:R-:W-:Y:S01]  /*0750*/  DFMA R32, R10, R4, R30 ;  /* 0x000000040a20722b */ /* 0x000fe2000000001e */
[----:B------:R-:W-:Y:S10]  /*0760*/  @!P0 BRA `(.L_x_19) ;  /* 0x0000000000248947 */ /* 0x000ff40003800000 */
[----:B------:R-:W-:Y:S01]  /*0770*/  MOV R12, R10 ;  /* 0x0000000a000c7202 */ /* 0x000fe20000000f00 */
[----:B------:R-:W-:Y:S01]  /*0780*/  IMAD.MOV.U32 R10, RZ, RZ, R30 ;  /* 0x000000ffff0a7224 */ /* 0x000fe200078e001e */
[----:B------:R-:W-:Y:S01]  /*0790*/  MOV R3, R37 ;  /* 0x0000002500037202 */ /* 0x000fe20000000f00 */
[----:B------:R-:W-:Y:S01]  /*07a0*/  IMAD.MOV.U32 R7, RZ, RZ, R31 ;  /* 0x000000ffff077224 */ /* 0x000fe200078e001f */
[----:B------:R-:W-:Y:S01]  /*07b0*/  MOV R30, 0x7e0 ;  /* 0x000007e0001e7802 */ /* 0x000fe20000000f00 */
[----:B------:R-:W-:-:S07]  /*07c0*/  IMAD.MOV.U32 R4, RZ, RZ, R36 ;  /* 0x000000ffff047224 */ /* 0x000fce00078e0024 */
[----:B------:R-:W-:Y:S05]  /*07d0*/  CALL.REL.NOINC `($__internal_2_$__cuda_sm20_dsqrt_rn_f64_mediumpath_v1) ;  /* 0x0000004400a07944 */ /* 0x000fea0003c00000 */
[----:B------:R-:W-:Y:S02]  /*07e0*/  IMAD.MOV.U32 R32, RZ, RZ, R4 ;  /* 0x000000ffff207224 */ /* 0x000fe400078e0004 */
[----:B------:R-:W-:-:S07]  /*07f0*/  IMAD.MOV.U32 R33, RZ, RZ, R3 ;  /* 0x000000ffff217224 */ /* 0x000fce00078e0003 */
.L_x_19:
[----:B------:R-:W-:Y:S05]  /*0800*/  BSYNC.RECONVERGENT B2 ;  /* 0x0000000000027941 */ /* 0x000fea0003800200 */
.L_x_18:
[----:B------:R-:W2:Y:S01]  /*0810*/  LDG.E.64 R4, desc[UR12][R20.64] ;  /* 0x0000000c14047981 */ /* 0x000ea2000c1e1b00 */
[----:B------:R-:W0:Y:S01]  /*0820*/  MUFU.RCP64H R7, R37 ;  /* 0x0000002500077308 */ /* 0x000e220000001800 */
[----:B------:R-:W-:Y:S01]  /*0830*/  IMAD.MOV.U32 R6, RZ, RZ, 0x1 ;  /* 0x00000001ff067424 */ /* 0x000fe200078e00ff */
[----:B------:R-:W-:Y:S01]  /*0840*/  UMOV UR16, 0xffed8acc ;  /* 0xffed8acc00107882 */ /* 0x000fe20000000000 */
[----:B------:R-:W-:Y:S01]  /*0850*/  UMOV UR17, 0x3dd2589e ;  /* 0x3dd2589e00117882 */ /* 0x000fe20000000000 */
[----:B------:R-:W-:Y:S03]  /*0860*/  BSSY.RECONVERGENT B2, `(.L_x_20) ;  /* 0x0000016000027945 */ /* 0x000fe60003800200 */
[----:B0-----:R-:W-:-:S08]  /*0870*/  DFMA R10, -R36, R6, 1 ;  /* 0x3ff00000240a742b */ /* 0x001fd00000000106 */
[----:B------:R-:W-:-:S08]  /*0880*/  DFMA R10, R10, R10, R10 ;  /* 0x0000000a0a0a722b */ /* 0x000fd0000000000a */
[----:B------:R-:W-:-:S08]  /*0890*/  DFMA R10, R6, R10, R6 ;  /* 0x0000000a060a722b */ /* 0x000fd00000000006 */
[----:B------:R-:W-:-:S08]  /*08a0*/  DFMA R6, -R36, R10, 1 ;  /* 0x3ff000002406742b */ /* 0x000fd0000000010a */
[----:B------:R-:W-:Y:S02]  /*08b0*/  DFMA R6, R10, R6, R10 ;  /* 0x000000060a06722b */ /* 0x000fe4000000000a */
[----:B--2---:R-:W-:-:S08]  /*08c0*/  DMUL R4, R4, UR16 ;  /* 0x0000001004047c28 */ /* 0x004fd00008000000 */
[----:B------:R-:W-:-:S08]  /*08d0*/  DMUL R4, R8, R4 ;  /* 0x0000000408047228 */ /* 0x000fd00000000000 */
[----:B------:R-:W-:Y:S02]  /*08e0*/  DMUL R8, R4, R6 ;  /* 0x0000000604087228 */ /* 0x000fe40000000000 */
[----:B------:R-:W-:-:S06]  /*08f0*/  FSETP.GEU.AND P1, PT, |R5|, 6.5827683646048100446e-37, PT ;  /* 0x036000000500780b */ /* 0x000fcc0003f2e200 */
[----:B------:R-:W-:-:S08]  /*0900*/  DFMA R10, -R36, R8, R4 ;  /* 0x00000008240a722b */ /* 0x000fd00000000104 */
[----:B------:R-:W-:-:S10]  /*0910*/  DFMA R8, R6, R10, R8 ;  /* 0x0000000a0608722b */ /* 0x000fd40000000008 */
[----:B------:R-:W-:-:S05]  /*0920*/  FFMA R3, RZ, R37, R9 ;  /* 0x00000025ff037223 */ /* 0x000fca0000000009 */
[----:B------:R-:W-:-:S13]  /*0930*/  FSETP.GT.AND P0, PT, |R3|, 1.469367938527859385e-39, PT ;  /* 0x001000000300780b */ /* 0x000fda0003f04200 */
[----:B------:R-:W-:Y:S05]  /*0940*/  @P0 BRA P1, `(.L_x_21) ;  /* 0x00000000001c0947 */ /* 0x000fea0000800000 */
[----:B------:R-:W-:Y:S01]  /*0950*/  MOV R3, R5 ;  /* 0x0000000500037202 */ /* 0x000fe20000000f00 */
[----:B------:R-:W-:Y:S01]  /*0960*/  IMAD.MOV.U32 R10, RZ, RZ, R36 ;  /* 0x000000ffff0a7224 */ /* 0x000fe200078e0024 */
[----:B------:R-:W-:Y:S01]  /*0970*/  MOV R6, 0x9a0 ;  /* 0x000009a000067802 */ /* 0x000fe20000000f00 */
[----:B------:R-:W-:-:S07]  /*0980*/  IMAD.MOV.U32 R11, RZ, RZ, R37 ;  /* 0x000000ffff0b7224 */ /* 0x000fce00078e0025 */
[----:B------:R-:W-:Y:S05]  /*0990*/  CALL.REL.NOINC `($__internal_1_$__cuda_sm20_div_rn_f64_full) ;  /* 0x0000003c009c7944 */ /* 0x000fea0003c00000 */
[----:B------:R-:W-:Y:S01]  /*09a0*/  IMAD.MOV.U32 R8, RZ, RZ, R4 ;  /* 0x000000ffff087224 */ /* 0x000fe200078e0004 */
[----:B------:R-:W-:-:S07]  /*09b0*/  MOV R9, R3 ;  /* 0x0000000300097202 */ /* 0x000fce0000000f00 */
.L_x_21:
[----:B------:R-:W-:Y:S05]  /*09c0*/  BSYNC.RECONVERGENT B2 ;  /* 0x0000000000027941 */ /* 0x000fea0003800200 */
.L_x_20:
[----:B------:R-:W0:Y:S01]  /*09d0*/  MUFU.RCP64H R5, R33 ;  /* 0x0000002100057308 */ /* 0x000e220000001800 */
[----:B------:R-:W-:Y:S01]  /*09e0*/  IMAD.MOV.U32 R4, RZ, RZ, 0x1 ;  /* 0x00000001ff047424 */ /* 0x000fe200078e00ff */
[----:B------:R-:W-:Y:S01]  /*09f0*/  FSETP.GEU.AND P1, PT, |R25|, 6.5827683646048100446e-37, PT ;  /* 0x036000001900780b */ /* 0x000fe20003f2e200 */
[----:B------:R-:W-:Y:S04]  /*0a00*/  BSSY.RECONVERGENT B2, `(.L_x_22) ;  /* 0x0000013000027945 */ /* 0x000fe80003800200 */
[----:B0-----:R-:W-:-:S08]  /*0a10*/  DFMA R6, R4, -R32, 1 ;  /* 0x3ff000000406742b */ /* 0x001fd00000000820 */
[----:B------:R-:W-:-:S08]  /*0a20*/  DFMA R6, R6, R6, R6 ;  /* 0x000000060606722b */ /* 0x000fd00000000006 */
[----:B------:R-:W-:-:S08]  /*0a30*/  DFMA R6, R4, R6, R4 ;  /* 0x000000060406722b */ /* 0x000fd00000000004 */
[----:B------:R-:W-:-:S08]  /*0a40*/  DFMA R4, R6, -R32, 1 ;  /* 0x3ff000000604742b */ /* 0x000fd00000000820 */
[----:B------:R-:W-:-:S08]  /*0a50*/  DFMA R4, R6, R4, R6 ;  /* 0x000000040604722b */ /* 0x000fd00000000006 */
[----:B------:R-:W-:-:S08]  /*0a60*/  DMUL R6, R24, R4 ;  /* 0x0000000418067228 */ /* 0x000fd00000000000 */
[----:B------:R-:W-:-:S08]  /*0a70*/  DFMA R10, R6, -R32, R24 ;  /* 0x80000020060a722b */ /* 0x000fd00000000018 */
[----:B------:R-:W-:-:S10]  /*0a80*/  DFMA R4, R4, R10, R6 ;  /* 0x0000000a0404722b */ /* 0x000fd40000000006 */
[----:B------:R-:W-:-:S05]  /*0a90*/  FFMA R3, RZ, R33, R5 ;  /* 0x00000021ff037223 */ /* 0x000fca0000000005 */
[----:B------:R-:W-:-:S13]  /*0aa0*/  FSETP.GT.AND P0, PT, |R3|, 1.469367938527859385e-39, PT ;  /* 0x001000000300780b */ /* 0x000fda0003f04200 */
[----:B------:R-:W-:Y:S05]  /*0ab0*/  @P0 BRA P1, `(.L_x_23) ;  /* 0x00000000001c0947 */ /* 0x000fea0000800000 */
[----:B------:R-:W-:Y:S01]  /*0ac0*/  IMAD.MOV.U32 R4, RZ, RZ, R24 ;  /* 0x000000ffff047224 */ /* 0x000fe200078e0018 */
[----:B------:R-:W-:Y:S01]  /*0ad0*/  MOV R10, R32 ;  /* 0x00000020000a7202 */ /* 0x000fe20000000f00 */
[----:B------:R-:W-:Y:S01]  /*0ae0*/  IMAD.MOV.U32 R3, RZ, RZ, R25 ;  /* 0x000000ffff037224 */ /* 0x000fe200078e0019 */
[----:B------:R-:W-:Y:S01]  /*0af0*/  MOV R6, 0xb20 ;  /* 0x00000b2000067802 */ /* 0x000fe20000000f00 */
[----:B------:R-:W-:-:S07]  /*0b00*/  IMAD.MOV.U32 R11, RZ, RZ, R33 ;  /* 0x000000ffff0b7224 */ /* 0x000fce00078e0021 */
[----:B------:R-:W-:Y:S05]  /*0b10*/  CALL.REL.NOINC `($__internal_1_$__cuda_sm20_div_rn_f64_full) ;  /* 0x0000003c003c7944 */ /* 0x000fea0003c00000 */
[----:B------:R-:W-:-:S07]  /*0b20*/  IMAD.MOV.U32 R5, RZ, RZ, R3 ;  /* 0x000000ffff057224 */ /* 0x000fce00078e0003 */
.L_x_23:
[----:B------:R-:W-:Y:S05]  /*0b30*/  BSYNC.RECONVERGENT B2 ;  /* 0x0000000000027941 */ /* 0x000fea0003800200 */
.L_x_22:
[----:B------:R-:W0:Y:S01]  /*0b40*/  MUFU.RCP64H R7, R33 ;  /* 0x0000002100077308 */ /* 0x000e220000001800 */
[----:B------:R-:W-:Y:S01]  /*0b50*/  IMAD.MOV.U32 R6, RZ, RZ, 0x1 ;  /* 0x00000001ff067424 */ /* 0x000fe200078e00ff */
[----:B------:R-:W-:Y:S01]  /*0b60*/  FSETP.GEU.AND P1, PT, |R23|, 6.5827683646048100446e-37, PT ;  /* 0x036000001700780b */ /* 0x000fe20003f2e200 */
[----:B------:R-:W-:Y:S01]  /*0b70*/  BSSY.RECONVERGENT B2, `(.L_x_24) ;  /* 0x0000015000027945 */ /* 0x000fe20003800200 */
[----:B------:R-:W-:-:S03]  /*0b80*/  DFMA R14, R4, R8, R14 ;  /* 0x00000008040e722b */ /* 0x000fc6000000000e */
        /* <DEDUP_REMOVED lines=11> */
[----:B------:R-:W-:Y:S01]  /*0c40*/  MOV R4, R22 ;  /* 0x0000001600047202 */ /* 0x000fe20000000f00 */
[----:B------:R-:W-:Y:S01]  /*0c50*/  IMAD.MOV.U32 R3, RZ, RZ, R23 ;  /* 0x000000ffff037224 */ /* 0x000fe200078e0017 */
[----:B------:R-:W-:Y:S01]  /*0c60*/  MOV R6, 0xca0 ;  /* 0x00000ca000067802 */ /* 0x000fe20000000f00 */
[----:B------:R-:W-:Y:S02]  /*0c70*/  IMAD.MOV.U32 R10, RZ, RZ, R32 ;  /* 0x000000ffff0a7224 */ /* 0x000fe400078e0020 */
[----:B------:R-:W-:-:S07]  /*0c80*/  IMAD.MOV.U32 R11, RZ, RZ, R33 ;  /* 0x000000ffff0b7224 */ /* 0x000fce00078e0021 */
[----:B------:R-:W-:Y:S05]  /*0c90*/  CALL.REL.NOINC `($__internal_1_$__cuda_sm20_div_rn_f64_full) ;  /* 0x0000003800dc7944 */ /* 0x000fea0003c00000 */
[----:B------:R-:W-:Y:S01]  /*0ca0*/  MOV R6, R4 ;  /* 0x0000000400067202 */ /* 0x000fe20000000f00 */
[----:B------:R-:W-:-:S07]  /*0cb0*/  IMAD.MOV.U32 R7, RZ, RZ, R3 ;  /* 0x000000ffff077224 */ /* 0x000fce00078e0003 */
.L_x_25:
[----:B------:R-:W-:Y:S05]  /*0cc0*/  BSYNC.RECONVERGENT B2 ;  /* 0x0000000000027941 */ /* 0x000fea0003800200 */
.L_x_24:
        /* <DEDUP_REMOVED lines=23> */
.L_x_27:
[----:B------:R-:W-:Y:S05]  /*0e40*/  BSYNC.RECONVERGENT B2 ;  /* 0x0000000000027941 */ /* 0x000fea0003800200 */
.L_x_26:
[----:B------:R-:W-:-:S11]  /*0e50*/  DFMA R18, R4, R8, R18 ;  /* 0x000000080412722b */ /* 0x000fd60000000012 */
.L_x_17:
[----:B------:R-:W-:Y:S05]  /*0e60*/  BSYNC.RECONVERGENT B1 ;  /* 0x0000000000017941 */ /* 0x000fea0003800200 */
.L_x_16:
[----:B------:R-:W-:Y:S01]  /*0e70*/  UIADD3 UR11, UPT, UPT, UR7, 0x1, URZ ;  /* 0x00000001070b7890 */ /* 0x000fe2000fffe0ff */
[----:B------:R-:W-:Y:S05]  /*0e80*/  BSSY.RECONVERGENT B1, `(.L_x_28) ;  /* 0x0000092000017945 */ /* 0x000fea0003800200 */
[----:B------:R-:W-:-:S13]  /*0e90*/  ISETP.NE.AND P0, PT, R0, UR11, PT ;  /* 0x0000000b00007c0c */ /* 0x000fda000bf05270 */
[----:B------:R-:W-:Y:S05]  /*0ea0*/  @!P0 BRA `(.L_x_29) ;  /* 0x00000008003c8947 */ /* 0x000fea0003800000 */
[----:B0-----:R-:W2:Y:S04]  /*0eb0*/  LDG.E.64 R22, desc[UR12][R20.64+0x10] ;  /* 0x0000100c14167981 */ /* 0x001ea8000c1e1b00 */
[----:B------:R-:W3:Y:S04]  /*0ec0*/  LDG.E.64 R4, desc[UR12][R20.64+0x8] ;  /* 0x0000080c14047981 */ /* 0x000ee8000c1e1b00 */
[----:B------:R-:W4:Y:S01]  /*0ed0*/  LDG.E.64 R6, desc[UR12][R20.64+0x18] ;  /* 0x0000180c14067981 */ /* 0x000f22000c1e1b00 */
[----:B------:R-:W-:Y:S01]  /*0ee0*/  UMOV UR16, 0xe826d695 ;  /* 0xe826d69500107882 */ /* 0x000fe20000000000 */
[----:B------:R-:W-:Y:S01]  /*0ef0*/  UMOV UR17, 0x3e112e0b ;  /* 0x3e112e0b00117882 */ /* 0x000fe20000000000 */
[----:B------:R-:W-:Y:S01]  /*0f00*/  IMAD.MOV.U32 R10, RZ, RZ, 0x0 ;  /* 0x00000000ff0a7424 */ /* 0x000fe200078e00ff */
[----:B------:R-:W2:Y:S01]  /*0f10*/  LDS.128 R24, [UR10+0x40] ;  /* 0x0000400aff187984 */ /* 0x000ea20008000c00 */
[----:B------:R-:W-:Y:S01]  /*0f20*/  IMAD.MOV.U32 R11, RZ, RZ, 0x3fd80000 ;  /* 0x3fd80000ff0b7424 */ /* 0x000fe200078e00ff */
[----:B------:R-:W-:Y:S02]  /*0f30*/  BSSY.RECONVERGENT B2, `(.L_x_30) ;  /* 0x0000020000027945 */ /* 0x000fe40003800200 */
[----:B------:R-:W4:Y:S01]  /*0f40*/  LDS.64 R8, [UR10+0x50] ;  /* 0x0000500aff087984 */ /* 0x000f220008000a00 */
[----:B--2---:R-:W-:-:S02]  /*0f50*/  DADD R22, R26, -R22 ;  /* 0x000000001a167229 */ /* 0x004fc40000000816 */
[----:B---3--:R-:W-:-:S06]  /*0f60*/  DADD R24, R24, -R4 ;  /* 0x0000000018187229 */ /* 0x008fcc0000000804 */
[----:B------:R-:W-:Y:S02]  /*0f70*/  DMUL R4, R22, R22 ;  /* 0x0000001616047228 */ /* 0x000fe40000000000 */
[----:B----4-:R-:W-:-:S06]  /*0f80*/  DADD R8, R8, -R6 ;  /* 0x0000000008087229 */ /* 0x010fcc0000000806 */
[----:B------:R-:W-:-:S08]  /*0f90*/  DFMA R4, R24, R24, R4 ;  /* 0x000000181804722b */ /* 0x000fd00000000004 */
[----:B------:R-:W-:-:S08]  /*0fa0*/  DFMA R4, R8, R8, R4 ;  /* 0x000000080804722b */ /* 0x000fd00000000004 */
[----:B------:R-:W-:-:S06]  /*0fb0*/  DADD R36, R4, UR16 ;  /* 0x0000001004247e29 */ /* 0x000fcc0008000000 */
[----:B------:R-:W0:Y:S04]  /*0fc0*/  MUFU.RSQ64H R7, R37 ;  /* 0x0000002500077308 */ /* 0x000e280000001c00 */
[----:B------:R-:W-:-:S04]  /*0fd0*/  IADD3 R6, PT, PT, R37, -0x3500000, RZ ;  /* 0xfcb0000025067810 */ /* 0x000fc80007ffe0ff */
[----:B------:R-:W-:Y:S02]  /*0fe0*/  ISETP.GE.U32.AND P0, PT, R6, 0x7ca00000, PT ;  /* 0x7ca000000600780c */ /* 0x000fe40003f06070 */
[----:B0-----:R-:W-:-:S08]  /*0ff0*/  DMUL R4, R6, R6 ;  /* 0x0000000606047228 */ /* 0x001fd00000000000 */
[----:B------:R-:W-:-:S08]  /*1000*/  DFMA R4, R36, -R4, 1 ;  /* 0x3ff000002404742b */ /* 0x000fd00000000804 */
[----:B------:R-:W-:Y:S02]  /*1010*/  DFMA R10, R4, R10, 0.5 ;  /* 0x3fe00000040a742b */ /* 0x000fe4000000000a */
[----:B------:R-:W-:-:S08]  /*1020*/  DMUL R4, R6, R4 ;  /* 0x0000000406047228 */ /* 0x000fd00000000000 */
[----:B------:R-:W-:-:S08]  /*1030*/  DFMA R28, R10, R4, R6 ;  /* 0x000000040a1c722b */ /* 0x000fd00000000006 */
[----:B------:R-:W-:Y:S02]  /*1040*/  DMUL R26, R36, R28 ;  /* 0x0000001c241a7228 */ /* 0x000fe40000000000 */
[----:B------:R-:W-:Y:S01]  /*1050*/  VIADD R5, R29, 0xfff00000 ;  /* 0xfff000001d057836 */ /* 0x000fe20000000000 */
[----:B------:R-:W-:-:S05]  /*1060*/  MOV R4, R28 ;  /* 0x0000001c00047202 */ /* 0x000fca0000000f00 */
[----:B------:R-:W-:-:S08]  /*1070*/  DFMA R10, R26, -R26, R36 ;  /* 0x8000001a1a0a722b */ /* 0x000fd00000000024 */
[----:B------:R-:W-:Y:S01]  /*1080*/  DFMA R32, R10, R4, R26 ;  /* 0x000000040a20722b */ /* 0x000fe2000000001a */
[----:B------:R-:W-:Y:S10]  /*1090*/  @!P0 BRA `(.L_x_31) ;  /* 0x0000000000248947 */ /* 0x000ff40003800000 */
[----:B------:R-:W-:Y:S01]  /*10a0*/  IMAD.MOV.U32 R12, RZ, RZ, R10 ;  /* 0x000000ffff0c7224 */ /* 0x000fe200078e000a */
[----:B------:R-:W-:Y:S01]  /*10b0*/  MOV R4, R36 ;  /* 0x0000002400047202 */ /* 0x000fe20000000f00 */
[----:B------:R-:W-:Y:S01]  /*10c0*/  IMAD.MOV.U32 R10, RZ, RZ, R26 ;  /* 0x000000ffff0a7224 */ /* 0x000fe200078e001a */
[----:B------:R-:W-:Y:S01]  /*10d0*/  MOV R30, 0x1110 ;  /* 0x00001110001e7802 */ /* 0x000fe20000000f00 */
[----:B------:R-:W-:Y:S02]  /*10e0*/  IMAD.MOV.U32 R7, RZ, RZ, R27 ;  /* 0x000000ffff077224 */ /* 0x000fe400078e001b */
[----:B------:R-:W-:-:S07]  /*10f0*/  IMAD.MOV.U32 R3, RZ, RZ, R37 ;  /* 0x000000ffff037224 */ /* 0x000fce00078e0025 */
[----:B------:R-:W-:Y:S05]  /*1100*/  CALL.REL.NOINC `($__internal_2_$__cuda_sm20_dsqrt_rn_f64_mediumpath_v1) ;  /* 0x0000003c00547944 */ /* 0x000fea0003c00000 */
[----:B------:R-:W-:Y:S02]  /*1110*/  IMAD.MOV.U32 R32, RZ, RZ, R4 ;  /* 0x000000ffff207224 */ /* 0x000fe400078e0004 */
[----:B------:R-:W-:-:S07]  /*1120*/  IMAD.MOV.U32 R33, RZ, RZ, R3 ;  /* 0x000000ffff217224 */ /* 0x000fce00078e0003 */
.L_x_31:
[----:B------:R-:W-:Y:S05]  /*1130*/  BSYNC.RECONVERGENT B2 ;  /* 0x0000000000027941 */ /* 0x000fea0003800200 */
.L_x_30:
[----:B------:R-:W2:Y:S01]  /*1140*/  LDG.E.64 R6, desc[UR12][R20.64] ;  /* 0x0000000c14067981 */ /* 0x000ea2000c1e1b00 */
[----:B------:R-:W0:Y:S01]  /*1150*/  MUFU.RCP64H R11, R37 ;  /* 0x00000025000b7308 */ /* 0x000e220000001800 */
[----:B------:R-:W-:Y:S01]  /*1160*/  MOV R10, 0x1 ;  /* 0x00000001000a7802 */ /* 0x000fe20000000f00 */
[----:B------:R-:W-:Y:S01]  /*1170*/  UMOV UR16, 0xffed8acc ;  /* 0xffed8acc00107882 */ /* 0x000fe20000000000 */
[----:B------:R-:W1:Y:S01]  /*1180*/  LDS.64 R4, [UR10+0x38] ;  /* 0x0000380aff047984 */ /* 0x000e620008000a00 */
[----:B------:R-:W-:Y:S01]  /*1190*/  UMOV UR17, 0x3dd2589e ;  /* 0x3dd2589e00117882 */ /* 0x000fe20000000000 */
[----:B------:R-:W-:Y:S02]  /*11a0*/  BSSY.RECONVERGENT B2, `(.L_x_32) ;  /* 0x0000016000027945 */ /* 0x000fe40003800200 */
[----:B0-----:R-:W-:-:S08]  /*11b0*/  DFMA R12, -R36, R10, 1 ;  /* 0x3ff00000240c742b */ /* 0x001fd0000000010a */
[----:B------:R-:W-:-:S08]  /*11c0*/  DFMA R12, R12, R12, R12 ;  /* 0x0000000c0c0c722b */ /* 0x000fd0000000000c */
[----:B------:R-:W-:-:S08]  /*11d0*/  DFMA R12, R10, R12, R10 ;  /* 0x0000000c0a0c722b */ /* 0x000fd0000000000a */
[----:B------:R-:W-:-:S08]  /*11e0*/  DFMA R10, -R36, R12, 1 ;  /* 0x3ff00000240a742b */ /* 0x000fd0000000010c */
[----:B------:R-:W-:Y:S02]  /*11f0*/  DFMA R10, R12, R10, R12 ;  /* 0x0000000a0c0a722b */ /* 0x000fe4000000000c */
[----:B--2---:R-:W-:-:S08]  /*1200*/  DMUL R6, R6, UR16 ;  /* 0x0000001006067c28 */ /* 0x004fd00008000000 */
[----:B-1----:R-:W-:-:S08]  /*1210*/  DMUL R4, R6, R4 ;  /* 0x0000000406047228 */ /* 0x002fd00000000000 */
[----:B------:R-:W-:Y:S02]  /*1220*/  DMUL R26, R4, R10 ;  /* 0x0000000a041a7228 */ /* 0x000fe40000000000 */
[----:B------:R-:W-:-:S06]  /*1230*/  FSETP.GEU.AND P1, PT, |R5|, 6.5827683646048100446e-37, PT ;  /* 0x036000000500780b */ /* 0x000fcc0003f2e200 */
        /* <DEDUP_REMOVED lines=8> */
[----:B------:R-:W-:-:S07]  /*12c0*/  IMAD.MOV.U32 R11, RZ, RZ, R37 ;  /* 0x000000ffff0b7224 */ /* 0x000fce00078e0025 */
[----:B------:R-:W-:Y:S05]  /*12d0*/  CALL.REL.NOINC `($__internal_1_$__cuda_sm20_div_rn_f64_full) ;  /* 0x00000034004c7944 */ /* 0x000fea0003c00000 */
[----:B------:R-:W-:Y:S01]  /*12e0*/  MOV R26, R4 ;  /* 0x00000004001a7202 */ /* 0x000fe20000000f00 */
[----:B------:R-:W-:-:S07]  /*12f0*/  IMAD.MOV.U32 R27, RZ, RZ, R3 ;  /* 0x000000ffff1b7224 */ /* 0x000fce00078e0003 */
.L_x_33:
[----:B------:R-:W-:Y:S05]  /*1300*/  BSYNC.RECONVERGENT B2 ;  /* 0x0000000000027941 */ /* 0x000fea0003800200 */
.L_x_32:
        /* <DEDUP_REMOVED lines=22> */
.L_x_35:
[----:B------:R-:W-:Y:S05]  /*1470*/  BSYNC.RECONVERGENT B2 ;  /* 0x0000000000027941 */ /* 0x000fea0003800200 */
.L_x_34:
[----:B------:R-:W0:Y:S01]  /*1480*/  MUFU.RCP64H R7, R33 ;  /* 0x0000002100077308 */ /* 0x000e220000001800 */
[----:B------:R-:W-:Y:S01]  /*1490*/  MOV R6, 0x1 ;  /* 0x0000000100067802 */ /* 0x000fe20000000f00 */
[----:B------:R-:W-:Y:S01]  /*14a0*/  BSSY.RECONVERGENT B2, `(.L_x_36) ;  /* 0x0000016000027945 */ /* 0x000fe20003800200 */
[----:B------:R-:W-:Y:S01]  /*14b0*/  FSETP.GEU.AND P1, PT, |R23|, 6.5827683646048100446e-37, PT ;  /* 0x036000001700780b */ /* 0x000fe20003f2e200 */
        /* <DEDUP_REMOVED lines=18> */
[----:B------:R-:W-:Y:S02]  /*15e0*/  IMAD.MOV.U32 R6, RZ, RZ, R4 ;  /* 0x000000ffff067224 */ /* 0x000fe400078e0004 */
[----:B------:R-:W-:-:S07]  /*15f0*/  IMAD.MOV.U32 R7, RZ, RZ, R3 ;  /* 0x000000ffff077224 */ /* 0x000fce00078e0003 */
.L_x_37:
[----:B------:R-:W-:Y:S05]  /*1600*/  BSYNC.RECONVERGENT B2 ;  /* 0x0000000000027941 */ /* 0x000fea0003800200 */
.L_x_36:
        /* <DEDUP_REMOVED lines=22> */
[----:B------:R-:W-:-:S07]  /*1770*/  MOV R5, R3 ;  /* 0x0000000300057202 */ /* 0x000fce0000000f00 */
.L_x_39:
[----:B------:R-:W-:Y:S05]  /*1780*/  BSYNC.RECONVERGENT B2 ;  /* 0x0000000000027941 */ /* 0x000fea0003800200 */
.L_x_38:
[----:B------:R-:W-:-:S11]  /*1790*/  DFMA R18, R4, R26, R18 ;  /* 0x0000001a0412722b */ /* 0x000fd60000000012 */
.L_x_29:
[----:B------:R-:W-:Y:S05]  /*17a0*/  BSYNC.RECONVERGENT B1 ;  /* 0x0000000000017941 */ /* 0x000fea0003800200 */
.L_x_28:
        /* <DEDUP_REMOVED lines=11> */
[----:B------:R-:W3:Y:S01]  /*1860*/  LDS.128 R8, [UR10+0x70] ;  /* 0x0000700aff087984 */ /* 0x000ee20008000c00 */
[----:B--2---:R-:W-:-:S02]  /*1870*/  DADD R22, R4, -R22 ;  /* 0x0000000004167229 */ /* 0x004fc40000000816 */
[----:B---3--:R-:W-:Y:S01]  /*1880*/  DADD R24, R10, -R24 ;  /* 0x000000000a187229 */ /* 0x008fe20000000818 */
[----:B------:R-:W-:-:S05]  /*1890*/  IMAD.MOV.U32 R10, RZ, RZ, 0x0 ;  /* 0x00000000ff0a7424 */ /* 0x000fca00078e00ff */
[----:B------:R-:W-:Y:S01]  /*18a0*/  DMUL R4, R22, R22 ;  /* 0x0000001616047228 */ /* 0x000fe20000000000 */
[----:B------:R-:W-:Y:S01]  /*18b0*/  IMAD.MOV.U32 R11, RZ, RZ, 0x3fd80000 ;  /* 0x3fd80000ff0b7424 */ /* 0x000fe200078e00ff */
        /* <DEDUP_REMOVED lines=13> */
[----:B------:R-:W-:Y:S01]  /*1990*/  IADD3 R5, PT, PT, R29, -0x100000, RZ ;  /* 0xfff000001d057810 */ /* 0x000fe20007ffe0ff */
[----:B------:R-:W-:-:S05]  /*19a0*/  IMAD.MOV.U32 R4, RZ, RZ, R28 ;  /* 0x000000ffff047224 */ /* 0x000fca00078e001c */
        /* <DEDUP_REMOVED lines=10> */
[----:B------:R-:W-:Y:S01]  /*1a50*/  IMAD.MOV.U32 R32, RZ, RZ, R4 ;  /* 0x000000ffff207224 */ /* 0x000fe200078e0004 */
[----:B------:R-:W-:-:S07]  /*1a60*/  MOV R33, R3 ;  /* 0x0000000300217202 */ /* 0x000fce0000000f00 */
.L_x_43:
[----:B------:R-:W-:Y:S05]  /*1a70*/  BSYNC.RECONVERGENT B2 ;  /* 0x0000000000027941 */ /* 0x000fea0003800200 */
.L_x_42:
        /* <DEDUP_REMOVED lines=21> */
[----:B------:R-:W-:Y:S01]  /*1bd0*/  MOV R11, R37 ;  /* 0x00000025000b7202 */ /* 0x000fe20000000f00 */
[----:B------:R-:W-:Y:S01]  /*1be0*/  IMAD.MOV.U32 R10, RZ, RZ, R36 ;  /* 0x000000ffff0a7224 */ /* 0x000fe200078e0024 */
[----:B------:R-:W-:-:S07]  /*1bf0*/  MOV R6, 0x1c10 ;  /* 0x00001c1000067802 */ /* 0x000fce0000000f00 */
[----:B------:R-:W-:Y:S05]  /*1c00*/  CALL.REL.NOINC `($__internal_1_$__cuda_sm20_div_rn_f64_full) ;  /* 0x0000002c00007944 */ /* 0x000fea0003c00000 */
[----:B------:R-:W-:Y:S02]  /*1c10*/  IMAD.MOV.U32 R8, RZ, RZ, R4 ;  /* 0x000000ffff087224 */ /* 0x000fe400078e0004 */
[----:B------:R-:W-:-:S07]  /*1c20*/  IMAD.MOV.U32 R9, RZ, RZ, R3 ;  /* 0x000000ffff097224 */ /* 0x000fce00078e0003 */
.L_x_45:
[----:B------:R-:W-:Y:S05]  /*1c30*/  BSYNC.RECONVERGENT B2 ;  /* 0x0000000000027941 */ /* 0x000fea0003800200 */
.L_x_44:
        /* <DEDUP_REMOVED lines=22> */
.L_x_47:
[----:B------:R-:W-:Y:S05]  /*1da0*/  BSYNC.RECONVERGENT B2 ;  /* 0x0000000000027941 */ /* 0x000fea0003800200 */
.L_x_46:
        /* <DEDUP_REMOVED lines=24> */
.L_x_49:
[----:B------:R-:W-:Y:S05]  /*1f30*/  BSYNC.RECONVERGENT B2 ;  /* 0x0000000000027941 */ /* 0x000fea0003800200 */
.L_x_48:
        /* <DEDUP_REMOVED lines=23> */
.L_x_51:
[----:B------:R-:W-:Y:S05]  /*20b0*/  BSYNC.RECONVERGENT B2 ;  /* 0x0000000000027941 */ /* 0x000fea0003800200 */
.L_x_50:
[----:B------:R-:W-:-:S11]  /*20c0*/  DFMA R18, R4, R8, R18 ;  /* 0x000000080412722b */ /* 0x000fd60000000012 */
.L_x_41:
[----:B------:R-:W-:Y:S05]  /*20d0*/  BSYNC.RECONVERGENT B1 ;  /* 0x0000000000017941 */ /* 0x000fea0003800200 */
.L_x_40:
        /* <DEDUP_REMOVED lines=11> */
[----:B------:R-:W-:Y:S01]  /*2190*/  MOV R11, 0x3fd80000 ;  /* 0x3fd80000000b7802 */ /* 0x000fe20000000f00 */
        /* <DEDUP_REMOVED lines=30> */
[----:B------:R-:W-:Y:S01]  /*2380*/  MOV R32, R4 ;  /* 0x0000000400207202 */ /* 0x000fe20000000f00 */
[----:B------:R-:W-:-:S07]  /*2390*/  IMAD.MOV.U32 R33, RZ, RZ, R3 ;  /* 0x000000ffff217224 */ /* 0x000fce00078e0003 */
.L_x_55:
[----:B------:R-:W-:Y:S05]  /*23a0*/  BSYNC.RECONVERGENT B2 ;  /* 0x0000000000027941 */ /* 0x000fea0003800200 */
.L_x_54:
[----:B------:R-:W2:Y:S01]  /*23b0*/  LDG.E.64 R6, desc[UR12][R20.64] ;  /* 0x0000000c14067981 */ /* 0x000ea2000c1e1b00 */
[----:B------:R-:W0:Y:S01]  /*23c0*/  MUFU.RCP64H R11, R37 ;  /* 0x00000025000b7308 */ /* 0x000e220000001800 */
[----:B------:R-:W-:Y:S01]  /*23d0*/  IMAD.MOV.U32 R10, RZ, RZ, 0x1 ;  /* 0x00000001ff0a7424 */ /* 0x000fe200078e00ff */
        /* <DEDUP_REMOVED lines=23> */
[----:B------:R-:W-:Y:S01]  /*2550*/  IMAD.MOV.U32 R26, RZ, RZ, R4 ;  /* 0x000000ffff1a7224 */ /* 0x000fe200078e0004 */
[----:B------:R-:W-:-:S07]  /*2560*/  MOV R27, R3 ;  /* 0x00000003001b7202 */ /* 0x000fce0000000f00 */
.L_x_57:
[----:B------:R-:W-:Y:S05]  /*2570*/  BSYNC.RECONVERGENT B2 ;  /* 0x0000000000027941 */ /* 0x000fea0003800200 */
.L_x_56:
        /* <DEDUP_REMOVED lines=21> */
[----:B------:R-:W-:-:S07]  /*26d0*/  MOV R5, R3 ;  /* 0x0000000300057202 */ /* 0x000fce0000000f00 */
.L_x_59:
[----:B------:R-:W-:Y:S05]  /*26e0*/  BSYNC.RECONVERGENT B2 ;  /* 0x0000000000027941 */ /* 0x000fea0003800200 */
.L_x_58:
        /* <DEDUP_REMOVED lines=22> */
[----:B------:R-:W-:Y:S01]  /*2850*/  MOV R6, R4 ;  /* 0x0000000400067202 */ /* 0x000fe20000000f00 */
[----:B------:R-:W-:-:S07]  /*2860*/  IMAD.MOV.U32 R7, RZ, RZ, R3 ;  /* 0x000000ffff077224 */ /* 0x000fce00078e0003 */
.L_x_61:
[----:B------:R-:W-:Y:S05]  /*2870*/  BSYNC.RECONVERGENT B2 ;  /* 0x0000000000027941 */ /* 0x000fea0003800200 */
.L_x_60:
        /* <DEDUP_REMOVED lines=18> */
[----:B------:R-:W-:Y:S01]  /*29a0*/  MOV R11, R33 ;  /* 0x00000021000b7202 */ /* 0x000fe20000000f00 */
[----:B------:R-:W-:Y:S01]  /*29b0*/  IMAD.MOV.U32 R10, RZ, RZ, R32 ;  /* 0x000000ffff0a7224 */ /* 0x000fe200078e0020 */
[----:B------:R-:W-:-:S07]  /*29c0*/  MOV R6, 0x29e0 ;  /* 0x000029e000067802 */ /* 0x000fce0000000f00 */
[----:B------:R-:W-:Y:S05]  /*29d0*/  CALL.REL.NOINC `($__internal_1_$__cuda_sm20_div_rn_f64_full) ;  /* 0x0000001c008c7944 */ /* 0x000fea0003c00000 */
[----:B------:R-:W-:-:S07]  /*29e0*/  IMAD.MOV.U32 R5, RZ, RZ, R3 ;  /* 0x000000ffff057224 */ /* 0x000fce00078e0003 */
.L_x_63:
[----:B------:R-:W-:Y:S05]  /*29f0*/  BSYNC.RECONVERGENT B2 ;  /* 0x0000000000027941 */ /* 0x000fea0003800200 */
.L_x_62:
[----:B------:R-:W-:-:S11]  /*2a00*/  DFMA R18, R4, R26, R18 ;  /* 0x0000001a0412722b */ /* 0x000fd60000000012 */
.L_x_53:
[----:B------:R-:W-:Y:S05]  /*2a10*/  BSYNC.RECONVERGENT B1 ;  /* 0x0000000000017941 */ /* 0x000fea0003800200 */
.L_x_52:
[----:B------:R-:W-:Y:S02]  /*2a20*/  UIADD3 UR5, UPT, UPT, UR5, 0x4, URZ ;  /* 0x0000000405057890 */ /* 0x000fe4000fffe0ff */
[----:B------:R-:W-:-:S04]  /*2a30*/  ULOP3.LUT UR7, UR9, 0x7fc, URZ, 0xc0, !UPT ;  /* 0x000007fc09077892 */ /* 0x000fc8000f8ec0ff */
[----:B------:R-:W-:-:S09]  /*2a40*/  UISETP.NE.AND UP1, UPT, UR5, UR7, UPT ;  /* 0x000000070500728c */ /* 0x000fd2000bf25270 */
[----:B------:R-:W-:Y:S05]  /*2a50*/  BRA.U UP1, `(.L_x_64) ;  /* 0xffffffd901a87547 */ /* 0x000fea000b83ffff */
[----:B------:R-:W-:-:S05]  /*2a60*/  UMOV UR5, UR7 ;  /* 0x0000000700057c82 */ /* 0x000fca0008000000 */
.L_x_15:
[----:B------:R-:W-:-:S09]  /*2a70*/  ULOP3.LUT UP1, UR7, UR9, 0x3, URZ, 0xc0, !UPT ;  /* 0x0000000309077892 */ /* 0x000fd2000f82c0ff */
[----:B------:R-:W-:Y:S05]  /*2a80*/  BRA.U !UP1, `(.L_x_14) ;  /* 0x0000001d092c7547 */ /* 0x000fea000b800000 */
[----:B------:R-:W-:-:S09]  /*2a90*/  UISETP.NE.AND UP1, UPT, UR7, 0x1, UPT ;  /* 0x000000010700788c */ /* 0x000fd2000bf25270 */
[----:B------:R-:W-:Y:S05]  /*2aa0*/  BRA.U !UP1, `(.L_x_65) ;  /* 0x0000001109b47547 */ /* 0x000fea000b800000 */
        /* <DEDUP_REMOVED lines=15> */
[----:B------:R-:W3:Y:S01]  /*2ba0*/  LDS.64 R22, [UR10+0x8] ;  /* 0x0000080aff167984 */ /* 0x000ee20008000a00 */
[----:B--2---:R-:W-:-:S02]  /*2bb0*/  DADD R8, R8, -R6 ;  /* 0x0000000008087229 */ /* 0x004fc40000000806 */
[----:B---3--:R-:W-:-:S06]  /*2bc0*/  DADD R22, R22, -R4 ;  /* 0x0000000016167229 */ /* 0x008fcc0000000804 */
[----:B------:R-:W-:Y:S02]  /*2bd0*/  DMUL R4, R8, R8 ;  /* 0x0000000808047228 */ /* 0x000fe40000000000 */
[----:B----4-:R-:W-:Y:S01]  /*2be0*/  DADD R24, -R24, R10 ;  /* 0x0000000018187229 */ /* 0x010fe2000000010a */
[----:B------:R-:W-:Y:S01]  /*2bf0*/  MOV R10, 0x0 ;  /* 0x00000000000a7802 */ /* 0x000fe20000000f00 */
[----:B------:R-:W-:-:S04]  /*2c00*/  IMAD.MOV.U32 R11, RZ, RZ, 0x3fd80000 ;  /* 0x3fd80000ff0b7424 */ /* 0x000fc800078e00ff */
        /* <DEDUP_REMOVED lines=26> */
.L_x_69:
[----:B------:R-:W-:Y:S05]  /*2db0*/  BSYNC.RECONVERGENT B2 ;  /* 0x0000000000027941 */ /* 0x000fea0003800200 */
.L_x_68:
[----:B------:R-:W2:Y:S01]  /*2dc0*/  LDG.E.64 R6, desc[UR12][R20.64] ;  /* 0x0000000c14067981 */ /* 0x000ea2000c1e1b00 */
[----:B------:R-:W0:Y:S01]  /*2dd0*/  MUFU.RCP64H R11, R37 ;  /* 0x00000025000b7308 */ /* 0x000e220000001800 */
[----:B------:R-:W-:Y:S01]  /*2de0*/  IMAD.MOV.U32 R10, RZ, RZ, 0x1 ;  /* 0x00000001ff0a7424 */ /* 0x000fe200078e00ff */
[----:B------:R-:W-:Y:S01]  /*2df0*/  UMOV UR16, 0xffed8acc ;  /* 0xffed8acc00107882 */ /* 0x000fe20000000000 */
[----:B------:R-:W1:Y:S01]  /*2e00*/  LDS.64 R4, [UR10] ;  /* 0x0000000aff047984 */ /* 0x000e620008000a00 */
        /* <DEDUP_REMOVED lines=21> */
[----:B------:R-:W-:Y:S01]  /*2f60*/  MOV R26, R4 ;  /* 0x00000004001a7202 */ /* 0x000fe20000000f00 */
[----:B------:R-:W-:-:S07]  /*2f70*/  IMAD.MOV.U32 R27, RZ, RZ, R3 ;  /* 0x000000ffff1b7224 */ /* 0x000fce00078e0003 */
.L_x_71:
[----:B------:R-:W-:Y:S05]  /*2f80*/  BSYNC.RECONVERGENT B2 ;  /* 0x0000000000027941 */ /* 0x000fea0003800200 */
.L_x_70:
        /* <DEDUP_REMOVED lines=22> */
.L_x_73:
[----:B------:R-:W-:Y:S05]  /*30f0*/  BSYNC.RECONVERGENT B2 ;  /* 0x0000000000027941 */ /* 0x000fea0003800200 */
.L_x_72:
        /* <DEDUP_REMOVED lines=22> */
[----:B------:R-:W-:Y:S02]  /*3260*/  IMAD.MOV.U32 R6, RZ, RZ, R4 ;  /* 0x000000ffff067224 */ /* 0x000fe400078e0004 */
[----:B------:R-:W-:-:S07]  /*3270*/  IMAD.MOV.U32 R7, RZ, RZ, R3 ;  /* 0x000000ffff077224 */ /* 0x000fce00078e0003 */
.L_x_75:
[----:B------:R-:W-:Y:S05]  /*3280*/  BSYNC.RECONVERGENT B2 ;  /* 0x0000000000027941 */ /* 0x000fea0003800200 */
.L_x_74:
        /* <DEDUP_REMOVED lines=23> */
.L_x_77:
[----:B------:R-:W-:Y:S05]  /*3400*/  BSYNC.RECONVERGENT B2 ;  /* 0x0000000000027941 */ /* 0x000fea0003800200 */
.L_x_76:
[----:B------:R-:W-:-:S11]  /*3410*/  DFMA R18, R4, R26, R18 ;  /* 0x0000001a0412722b */ /* 0x000fd60000000012 */
.L_x_67:
[----:B------:R-:W-:Y:S05]  /*3420*/  BSYNC.RECONVERGENT B1 ;  /* 0x0000000000017941 */ /* 0x000fea0003800200 */
.L_x_66:
        /* <DEDUP_REMOVED lines=14> */
[----:B--2---:R-:W-:-:S02]  /*3510*/  DADD R22, -R22, R26 ;  /* 0x0000000016167229 */ /* 0x004fc4000000011a */
        /* <DEDUP_REMOVED lines=23> */
[----:B------:R-:W-:Y:S01]  /*3690*/  MOV R3, R37 ;  /* 0x0000002500037202 */ /* 0x000fe20000000f00 */
[----:B------:R-:W-:Y:S01]  /*36a0*/  IMAD.MOV.U32 R4, RZ, RZ, R36 ;  /* 0x000000ffff047224 */ /* 0x000fe200078e0024 */
[----:B------:R-:W-:-:S07]  /*36b0*/  MOV R30, 0x36d0 ;  /* 0x000036d0001e7802 */ /* 0x000fce0000000f00 */
[----:B------:R-:W-:Y:S05]  /*36c0*/  CALL.REL.NOINC `($__internal_2_$__cuda_sm20_dsqrt_rn_f64_mediumpath_v1) ;  /* 0x0000001400e47944 */ /* 0x000fea0003c00000 */
[----:B------:R-:W-:Y:S02]  /*36d0*/  IMAD.MOV.U32 R32, RZ, RZ, R4 ;  /* 0x000000ffff207224 */ /* 0x000fe400078e0004 */
[----:B------:R-:W-:-:S07]  /*36e0*/  IMAD.MOV.U32 R33, RZ, RZ, R3 ;  /* 0x000000ffff217224 */ /* 0x000fce00078e0003 */
.L_x_81:
[----:B------:R-:W-:Y:S05]  /*36f0*/  BSYNC.RECONVERGENT B2 ;  /* 0x0000000000027941 */ /* 0x000fea0003800200 */
.L_x_80:
        /* <DEDUP_REMOVED lines=28> */
.L_x_83:
[----:B------:R-:W-:Y:S05]  /*38c0*/  BSYNC.RECONVERGENT B2 ;  /* 0x0000000000027941 */ /* 0x000fea0003800200 */
.L_x_82:
[----:B------:R-:W0:Y:S01]  /*38d0*/  MUFU.RCP64H R5, R33 ;  /* 0x0000002100057308 */ /* 0x000e220000001800 */
[----:B------:R-:W-:Y:S01]  /*38e0*/  MOV R4, 0x1 ;  /* 0x0000000100047802 */ /* 0x000fe20000000f00 */
[----:B------:R-:W-:Y:S01]  /*38f0*/  BSSY.RECONVERGENT B2, `(.L_x_84) ;  /* 0x0000014000027945 */ /* 0x000fe20003800200 */
[----:B------:R-:W-:-:S04]  /*3900*/  FSETP.GEU.AND P1, PT, |R25|, 6.5827683646048100446e-37, PT ;  /* 0x036000001900780b */ /* 0x000fc80003f2e200 */
        /* <DEDUP_REMOVED lines=18> */
.L_x_85:
[----:B------:R-:W-:Y:S05]  /*3a30*/  BSYNC.RECONVERGENT B2 ;  /* 0x0000000000027941 */ /* 0x000fea0003800200 */
.L_x_84:
        /* <DEDUP_REMOVED lines=22> */
[----:B------:R-:W-:Y:S01]  /*3ba0*/  IMAD.MOV.U32 R6, RZ, RZ, R4 ;  /* 0x000000ffff067224 */ /* 0x000fe200078e0004 */
[----:B------:R-:W-:-:S07]  /*3bb0*/  MOV R7, R3 ;  /* 0x0000000300077202 */ /* 0x000fce0000000f00 */
.L_x_87:
[----:B------:R-:W-:Y:S05]  /*3bc0*/  BSYNC.RECONVERGENT B2 ;  /* 0x0000000000027941 */ /* 0x000fea0003800200 */
.L_x_86:
        /* <DEDUP_REMOVED lines=23> */
.L_x_89:
[----:B------:R-:W-:Y:S05]  /*3d40*/  BSYNC.RECONVERGENT B2 ;  /* 0x0000000000027941 */ /* 0x000fea0003800200 */
.L_x_88:
[----:B------:R-:W-:-:S11]  /*3d50*/  DFMA R18, R4, R26, R18 ;  /* 0x0000001a0412722b */ /* 0x000fd60000000012 */
.L_x_79:
[----:B------:R-:W-:Y:S05]  /*3d60*/  BSYNC.RECONVERGENT B1 ;  /* 0x0000000000017941 */ /* 0x000fea0003800200 */
.L_x_78:
[----:B------:R-:W-:-:S12]  /*3d70*/  UIADD3 UR5, UPT, UPT, UR5, 0x2, URZ ;  /* 0x0000000205057890 */ /* 0x000fd8000fffe0ff */
.L_x_65:
[----:B------:R-:W-:Y:S01]  /*3d80*/  ULOP3.LUT UR7, UR9, 0x1, URZ, 0xc0, !UPT ;  /* 0x0000000109077892 */ /* 0x000fe2000f8ec0ff */
[----:B------:R-:W-:Y:S01]  /*3d90*/  BSSY.RECONVERGENT B1, `(.L_x_14) ;  /* 0x000009a000017945 */ /* 0x000fe20003800200 */
[----:B------:R-:W-:-:S04]  /*3da0*/  UIADD3 UR8, UPT, UPT, UR8, UR5, URZ ;  /* 0x0000000508087290 */ /* 0x000fc8000fffe0ff */
[----:B0-----:R-:W-:Y:S02]  /*3db0*/  IMAD.U32 R3, RZ, RZ, UR7 ;  /* 0x00000007ff037e24 */ /* 0x001fe4000f8e00ff */
[----:B------:R-:W-:-:S04]  /*3dc0*/  ISETP.NE.AND P0, PT, R0, UR8, PT ;  /* 0x0000000800007c0c */ /* 0x000fc8000bf05270 */
[----:B------:R-:W-:-:S13]  /*3dd0*/  ISETP.NE.U32.OR P0, PT, R3, 0x1, !P0 ;  /* 0x000000010300780c */ /* 0x000fda0004705470 */
[----:B------:R-:W-:Y:S05]  /*3de0*/  @P0 BRA `(.L_x_90) ;  /* 0x0000000800500947 */ /* 0x000fea0003800000 */
[----:B------:R-:W2:Y:S04]  /*3df0*/  LDG.E.64 R6, desc[UR12][R20.64+0x10] ;  /* 0x0000100c14067981 */ /* 0x000ea8000c1e1b00 */
[----:B------:R-:W3:Y:S04]  /*3e00*/  LDG.E.64 R4, desc[UR12][R20.64+0x8] ;  /* 0x0000080c14047981 */ /* 0x000ee8000c1e1b00 */
[----:B------:R-:W4:Y:S01]  /*3e10*/  LDG.E.64 R24, desc[UR12][R20.64+0x18] ;  /* 0x0000180c14187981 */ /* 0x000f22000c1e1b00 */
[----:B------:R-:W-:Y:S01]  /*3e20*/  MOV R3, 0x400 ;  /* 0x0000040000037802 */ /* 0x000fe20000000f00 */
[----:B------:R-:W-:Y:S01]  /*3e30*/  UMOV UR8, 0xe826d695 ;  /* 0xe826d69500087882 */ /* 0x000fe20000000000 */
[----:B------:R-:W-:Y:S01]  /*3e40*/  UMOV UR9, 0x3e112e0b ;  /* 0x3e112e0b00097882 */ /* 0x000fe20000000000 */
[----:B------:R-:W0:Y:S01]  /*3e50*/  S2R R8, SR_CgaCtaId ;  /* 0x0000000000087919 */ /* 0x000e220000008800 */
[----:B------:R-:W-:Y:S01]  /*3e60*/  BSSY.RECONVERGENT B2, `(.L_x_91) ;  /* 0x0000026000027945 */ /* 0x000fe20003800200 */
[----:B0-----:R-:W-:Y:S01]  /*3e70*/  LEA R3, R8, R3, 0x18 ;  /* 0x0000000308037211 */ /* 0x001fe200078ec0ff */
[----:B------:R-:W-:-:S04]  /*3e80*/  IMAD.U32 R8, RZ, RZ, UR5 ;  /* 0x00000005ff087e24 */ /* 0x000fc8000f8e00ff */
[----:B------:R-:W-:-:S05]  /*3e90*/  IMAD R13, R8, 0x38, R3 ;  /* 0x00000038080d7824 */ /* 0x000fca00078e0203 */
[----:B------:R-:W2:Y:S04]  /*3ea0*/  LDS.128 R8, [R13+0x10] ;  /* 0x000010000d087984 */ /* 0x000ea80000000c00 */
[----:B------:R-:W3:Y:S01]  /*3eb0*/  LDS.64 R22, [R13+0x8] ;  /* 0x000008000d167984 */ /* 0x000ee20000000a00 */
[----:B--2---:R-:W-:Y:S02]  /*3ec0*/  DADD R8, R8, -R6 ;  /* 0x0000000008087229 */ /* 0x004fe40000000806 */
[----:B---3--:R-:W-:-:S06]  /*3ed0*/  DADD R22, R22, -R4 ;  /* 0x0000000016167229 */ /* 0x008fcc0000000804 */
[----:B------:R-:W-:Y:S02]  /*3ee0*/  DMUL R4, R8, R8 ;  /* 0x0000000808047228 */ /* 0x000fe40000000000 */
[----:B----4-:R-:W-:Y:S01]  /*3ef0*/  DADD R24, -R24, R10 ;  /* 0x0000000018187229 */ /* 0x010fe2000000010a */
[----:B------:R-:W-:Y:S02]  /*3f00*/  IMAD.MOV.U32 R10, RZ, RZ, 0x0 ;  /* 0x00000000ff0a7424 */ /* 0x000fe400078e00ff */
[----:B------:R-:W-:-:S03]  /*3f10*/  IMAD.MOV.U32 R11, RZ, RZ, 0x3fd80000 ;  /* 0x3fd80000ff0b7424 */ /* 0x000fc600078e00ff */
        /* <DEDUP_REMOVED lines=26> */
.L_x_92:
[----:B------:R-:W-:Y:S05]  /*40c0*/  BSYNC.RECONVERGENT B2 ;  /* 0x0000000000027941 */ /* 0x000fea0003800200 */
.L_x_91:
[----:B------:R-:W2:Y:S01]  /*40d0*/  LDG.E.64 R6, desc[UR12][R20.64] ;  /* 0x0000000c14067981 */ /* 0x000ea2000c1e1b00 */
[----:B------:R-:W0:Y:S01]  /*40e0*/  MUFU.RCP64H R11, R37 ;  /* 0x00000025000b7308 */ /* 0x000e220000001800 */
[----:B------:R-:W-:Y:S01]  /*40f0*/  MOV R10, 0x1 ;  /* 0x00000001000a7802 */ /* 0x000fe20000000f00 */
[----:B------:R-:W-:Y:S01]  /*4100*/  UMOV UR8, 0xffed8acc ;  /* 0xffed8acc00087882 */ /* 0x000fe20000000000 */
[----:B------:R-:W1:Y:S01]  /*4110*/  LDS.64 R4, [R13] ;  /* 0x000000000d047984 */ /* 0x000e620000000a00 */
        /* <DEDUP_REMOVED lines=23> */
.L_x_94:
[----:B------:R-:W-:Y:S05]  /*4290*/  BSYNC.RECONVERGENT B2 ;  /* 0x0000000000027941 */ /* 0x000fea0003800200 */
.L_x_93:
        /* <DEDUP_REMOVED lines=22> */
.L_x_96:
[----:B------:R-:W-:Y:S05]  /*4400*/  BSYNC.RECONVERGENT B2 ;  /* 0x0000000000027941 */ /* 0x000fea0003800200 */
.L_x_95:
        /* <DEDUP_REMOVED lines=24> */
.L_x_98:
[----:B------:R-:W-:Y:S05]  /*4590*/  BSYNC.RECONVERGENT B2 ;  /* 0x0000000000027941 */ /* 0x000fea0003800200 */
.L_x_97:
        /* <DEDUP_REMOVED lines=23> */
.L_x_100:
[----:B------:R-:W-:Y:S05]  /*4710*/  BSYNC.RECONVERGENT B2 ;  /* 0x0000000000027941 */ /* 0x000fea0003800200 */
.L_x_99:
[----:B------:R-:W-:-:S11]  /*4720*/  DFMA R18, R4, R26, R18 ;  /* 0x0000001a0412722b */ /* 0x000fd60000000012 */
.L_x_90:
[----:B------:R-:W-:Y:S05]  /*4730*/  BSYNC.RECONVERGENT B1 ;  /* 0x0000000000017941 */ /* 0x000fea0003800200 */
.L_x_14:
[----:B------:R-:W-:Y:S01]  /*4740*/  BAR.SYNC.DEFER_BLOCKING 0x0 ;  /* 0x0000000000007b1d */ /* 0x000fe20000010000 */
[----:B------:R-:W-:-:S05]  /*4750*/  UIADD3 UR14, UPT, UPT, -UR15, UR14, URZ ;  /* 0x0000000e0f0e7290 */ /* 0x000fca000fffe1ff */
[----:B------:R-:W-:Y:S07]  /*4760*/  BRA.U UP0, `(.L_x_101) ;  /* 0xffffffb900d07547 */ /* 0x000fee000b83ffff */
.L_x_13:
[----:B0-----:R-:W0:Y:S08]  /*4770*/  LDC.64 R2, c[0x0][0x388] ;  /* 0x0000e200ff027b82 */ /* 0x001e300000000a00 */
[----:B------:R-:W1:Y:S08]  /*4780*/  LDC.64 R4, c[0x0][0x390] ;  /* 0x0000e400ff047b82 */ /* 0x000e700000000a00 */
[----:B------:R-:W2:Y:S01]  /*4790*/  LDC.64 R6, c[0x0][0x398] ;  /* 0x0000e600ff067b82 */ /* 0x000ea20000000a00 */
[----:B0-----:R-:W-:-:S05]  /*47a0*/  IMAD.WIDE R2, R0, 0x8, R2 ;  /* 0x0000000800027825 */ /* 0x001fca00078e0202 */
[----:B------:R-:W-:Y:S01]  /*47b0*/  STG.E.64 desc[UR12][R2.64], R14 ;  /* 0x0000000e02007986 */ /* 0x000fe2000c101b0c */
[----:B-1----:R-:W-:-:S05]  /*47c0*/  IMAD.WIDE R4, R0, 0x8, R4 ;  /* 0x0000000800047825 */ /* 0x002fca00078e0204 */
[----:B------:R-:W-:Y:S01]  /*47d0*/  STG.E.64 desc[UR12][R4.64], R16 ;  /* 0x0000001004007986 */ /* 0x000fe2000c101b0c */
[----:B--2---:R-:W-:-:S05]  /*47e0*/  IMAD.WIDE R6, R0, 0x8, R6 ;  /* 0x0000000800067825 */ /* 0x004fca00078e0206 */
[----:B------:R-:W-:Y:S01]  /*47f0*/  STG.E.64 desc[UR12][R6.64], R18 ;  /* 0x0000001206007986 */ /* 0x000fe2000c101b0c */
[----:B------:R-:W-:Y:S05]  /*4800*/  EXIT ;  /* 0x000000000000794d */ /* 0x000fea0003800000 */
        .weak           $__internal_1_$__cuda_sm20_div_rn_f64_full
        .type           $__internal_1_$__cuda_sm20_div_rn_f64_full,@function
        .size           $__internal_1_$__cuda_sm20_div_rn_f64_full,($__internal_2_$__cuda_sm20_dsqrt_rn_f64_mediumpath_v1 - $__internal_1_$__cuda_sm20_div_rn_f64_full)
$__internal_1_$__cuda_sm20_div_rn_f64_full:
[----:B------:R-:W-:Y:S01]  /*4810*/  IMAD.MOV.U32 R31, RZ, RZ, R3 ;  /* 0x000000ffff1f7224 */ /* 0x000fe200078e0003 */
[C---:B------:R-:W-:Y:S01]  /*4820*/  FSETP.GEU.AND P0, PT, |R11|.reuse, 1.469367938527859385e-39, PT ;  /* 0x001000000b00780b */ /* 0x040fe20003f0e200 */
[----:B------:R-:W-:Y:S01]  /*4830*/  IMAD.MOV.U32 R13, RZ, RZ, R11 ;  /* 0x000000ffff0d7224 */ /* 0x000fe200078e000b */
[----:B------:R-:W-:Y:S01]  /*4840*/  LOP3.LUT R3, R11, 0x800fffff, RZ, 0xc0, !PT ;  /* 0x800fffff0b037812 */ /* 0x000fe200078ec0ff */
[----:B------:R-:W-:Y:S01]  /*4850*/  IMAD.MOV.U32 R30, RZ, RZ, R4 ;  /* 0x000000ffff1e7224 */ /* 0x000fe200078e0004 */
[----:B------:R-:W-:Y:S01]  /*4860*/  FSETP.GEU.AND P2, PT, |R31|, 1.469367938527859385e-39, PT ;  /* 0x001000001f00780b */ /* 0x000fe20003f4e200 */
[----:B------:R-:W-:Y:S01]  /*4870*/  IMAD.MOV.U32 R28, RZ, RZ, R10 ;  /* 0x000000ffff1c7224 */ /* 0x000fe200078e000a */
[----:B------:R-:W-:Y:S01]  /*4880*/  MOV R12, R10 ;  /* 0x0000000a000c7202 */ /* 0x000fe20000000f00 */
[----:B------:R-:W-:Y:S01]  /*4890*/  IMAD.MOV.U32 R36, RZ, RZ, R30 ;  /* 0x000000ffff247224 */ /* 0x000fe200078e001e */
[----:B------:R-:W-:Y:S01]  /*48a0*/  LOP3.LUT R29, R3, 0x3ff00000, RZ, 0xfc, !PT ;  /* 0x3ff00000031d7812 */ /* 0x000fe200078efcff */
[----:B------:R-:W-:Y:S01]  /*48b0*/  BSSY.RECONVERGENT B0, `(.L_x_102) ;  /* 0x0000056000007945 */ /* 0x000fe20003800200 */
[----:B------:R-:W-:-:S02]  /*48c0*/  LOP3.LUT R4, R31, 0x7ff00000, RZ, 0xc0, !PT ;  /* 0x7ff000001f047812 */ /* 0x000fc400078ec0ff */
[----:B------:R-:W-:Y:S01]  /*48d0*/  LOP3.LUT R5, R11, 0x7ff00000, RZ, 0xc0, !PT ;  /* 0x7ff000000b057812 */ /* 0x000fe200078ec0ff */
[----:B------:R-:W-:-:S03]  /*48e0*/  @!P0 DMUL R28, R12, 8.98846567431157953865e+307 ;  /* 0x7fe000000c1c8828 */ /* 0x000fc60000000000 */
[C---:B------:R-:W-:Y:S01]  /*48f0*/  ISETP.GE.U32.AND P1, PT, R4.reuse, R5, PT ;  /* 0x000000050400720c */ /* 0x040fe20003f26070 */
[----:B------:R-:W-:Y:S01]  /*4900*/  @!P2 IMAD.MOV.U32 R34, RZ, RZ, RZ ;  /* 0x000000ffff22a224 */ /* 0x000fe200078e00ff */
[----:B------:R-:W-:Y:S01]  /*4910*/  @!P2 LOP3.LUT R3, R13, 0x7ff00000, RZ, 0xc0, !PT ;  /* 0x7ff000000d03a812 */ /* 0x000fe200078ec0ff */
[----:B------:R-:W0:Y:S03]  /*4920*/  MUFU.RCP64H R11, R29 ;  /* 0x0000001d000b7308 */ /* 0x000e260000001800 */
[----:B------:R-:W-:Y:S02]  /*4930*/  @!P2 ISETP.GE.U32.AND P3, PT, R4, R3, PT ;  /* 0x000000030400a20c */ /* 0x000fe40003f66070 */
[----:B------:R-:W-:Y:S02]  /*4940*/  MOV R3, 0x1ca00000 ;  /* 0x1ca0000000037802 */ /* 0x000fe40000000f00 */
[----:B------:R-:W-:-:S02]  /*4950*/  @!P0 LOP3.LUT R5, R29, 0x7ff00000, RZ, 0xc0, !PT ;  /* 0x7ff000001d058812 */ /* 0x000fc400078ec0ff */
[C---:B------:R-:W-:Y:S02]  /*4960*/  @!P2 SEL R7, R3.reuse, 0x63400000, !P3 ;  /* 0x634000000307a807 */ /* 0x040fe40005800000 */
[----:B------:R-:W-:Y:S02]  /*4970*/  SEL R10, R3, 0x63400000, !P1 ;  /* 0x63400000030a7807 */ /* 0x000fe40004800000 */
[--C-:B------:R-:W-:Y:S02]  /*4980*/  @!P2 LOP3.LUT R7, R7, 0x80000000, R31.reuse, 0xf8, !PT ;  /* 0x800000000707a812 */ /* 0x100fe400078ef81f */
[----:B------:R-:W-:Y:S02]  /*4990*/  LOP3.LUT R37, R10, 0x800fffff, R31, 0xf8, !PT ;  /* 0x800fffff0a257812 */ /* 0x000fe400078ef81f */
[----:B------:R-:W-:Y:S01]  /*49a0*/  @!P2 LOP3.LUT R35, R7, 0x100000, RZ, 0xfc, !PT ;  /* 0x001000000723a812 */ /* 0x000fe200078efcff */
[----:B------:R-:W-:Y:S01]  /*49b0*/  IMAD.MOV.U32 R7, RZ, RZ, R4 ;  /* 0x000000ffff077224 */ /* 0x000fe200078e0004 */
[----:B------:R-:W-:-:S04]  /*49c0*/  MOV R10, 0x1 ;  /* 0x00000001000a7802 */ /* 0x000fc80000000f00 */
[----:B------:R-:W-:Y:S02]  /*49d0*/  @!P2 DFMA R36, R36, 2, -R34 ;  /* 0x400000002424a82b */ /* 0x000fe40000000822 */
[----:B0-----:R-:W-:-:S08]  /*49e0*/  DFMA R34, R10, -R28, 1 ;  /* 0x3ff000000a22742b */ /* 0x001fd0000000081c */
[----:B------:R-:W-:Y:S01]  /*49f0*/  DFMA R34, R34, R34, R34 ;  /* 0x000000222222722b */ /* 0x000fe20000000022 */
[----:B------:R-:W-:-:S07]  /*4a00*/  @!P2 LOP3.LUT R7, R37, 0x7ff00000, RZ, 0xc0, !PT ;  /* 0x7ff000002507a812 */ /* 0x000fce00078ec0ff */
[----:B------:R-:W-:-:S08]  /*4a10*/  DFMA R10, R10, R34, R10 ;  /* 0x000000220a0a722b */ /* 0x000fd0000000000a */
[----:B------:R-:W-:-:S08]  /*4a20*/  DFMA R38, R10, -R28, 1 ;  /* 0x3ff000000a26742b */ /* 0x000fd0000000081c */
[----:B------:R-:W-:-:S08]  /*4a30*/  DFMA R38, R10, R38, R10 ;  /* 0x000000260a26722b */ /* 0x000fd0000000000a */
[----:B------:R-:W-:-:S08]  /*4a40*/  DMUL R10, R38, R36 ;  /* 0x00000024260a7228 */ /* 0x000fd00000000000 */
[----:B------:R-:W-:-:S08]  /*4a50*/  DFMA R34, R10, -R28, R36 ;  /* 0x8000001c0a22722b */ /* 0x000fd00000000024 */
[----:B------:R-:W-:Y:S01]  /*4a60*/  DFMA R34, R38, R34, R10 ;  /* 0x000000222622722b */ /* 0x000fe2000000000a */
[----:B------:R-:W-:-:S05]  /*4a70*/  VIADD R10, R7, 0xffffffff ;  /* 0xffffffff070a7836 */ /* 0x000fca0000000000 */
[----:B------:R-:W-:Y:S02]  /*4a80*/  ISETP.GT.U32.AND P0, PT, R10, 0x7feffffe, PT ;  /* 0x7feffffe0a00780c */ /* 0x000fe40003f04070 */
[----:B------:R-:W-:-:S04]  /*4a90*/  IADD3 R10, PT, PT, R5, -0x1, RZ ;  /* 0xffffffff050a7810 */ /* 0x000fc80007ffe0ff */
[----:B------:R-:W-:-:S13]  /*4aa0*/  ISETP.GT.U32.OR P0, PT, R10, 0x7feffffe, P0 ;  /* 0x7feffffe0a00780c */ /* 0x000fda0000704470 */
[----:B------:R-:W-:Y:S05]  /*4ab0*/  @P0 BRA `(.L_x_103) ;  /* 0x0000000000740947 */ /* 0x000fea0003800000 */
[----:B------:R-:W-:Y:S02]  /*4ac0*/  LOP3.LUT R5, R13, 0x7ff00000, RZ, 0xc0, !PT ;  /* 0x7ff000000d057812 */ /* 0x000fe400078ec0ff */
[----:B------:R-:W-:Y:S02]  /*4ad0*/  MOV R30, RZ ;  /* 0x000000ff001e7202 */ /* 0x000fe40000000f00 */
[CC--:B------:R-:W-:Y:S02]  /*4ae0*/  VIADDMNMX R7, R4.reuse, -R5.reuse, 0xb9600000, !PT ;  /* 0xb960000004077446 */ /* 0x0c0fe40007800905 */
[----:B------:R-:W-:Y:S02]  /*4af0*/  ISETP.GE.U32.AND P0, PT, R4, R5, PT ;  /* 0x000000050400720c */ /* 0x000fe40003f06070 */
[----:B------:R-:W-:Y:S02]  /*4b00*/  VIMNMX R7, PT, PT, R7, 0x46a00000, PT ;  /* 0x46a0000007077848 */ /* 0x000fe40003fe0100 */
        /* <DEDUP_REMOVED lines=13> */
[----:B------:R-:W-:Y:S02]  /*4be0*/  MOV R12, RZ ;  /* 0x000000ff000c7202 */ /* 0x000fe40000000f00 */
[----:B------:R-:W-:-:S04]  /*4bf0*/  IADD3 R4, PT, PT, -R4, -0x43300000, RZ ;  /* 0xbcd0000004047810 */ /* 0x000fc80007ffe1ff */
[----:B------:R-:W-:Y:S02]  /*4c00*/  DFMA R12, R10, -R12, R34 ;  /* 0x8000000c0a0c722b */ /* 0x000fe40000000022 */
[----:B------:R-:W-:-:S08]  /*4c10*/  DMUL.RP R34, R34, R30 ;  /* 0x0000001e22227228 */ /* 0x000fd00000008000 */
[----:B------:R-:W-:Y:S02]  /*4c20*/  FSETP.NEU.AND P0, PT, |R13|, R4, PT ;  /* 0x000000040d00720b */ /* 0x000fe40003f0d200 */
[----:B------:R-:W-:Y:S02]  /*4c30*/  LOP3.LUT R3, R35, R3, RZ, 0x3c, !PT ;  /* 0x0000000323037212 */ /* 0x000fe400078e3cff */
[----:B------:R-:W-:Y:S02]  /*4c40*/  FSEL R4, R34, R10, !P0 ;  /* 0x0000000a22047208 */ /* 0x000fe40004000000 */
[----:B------:R-:W-:-:S03]  /*4c50*/  FSEL R5, R3, R11, !P0 ;  /* 0x0000000b03057208 */ /* 0x000fc60004000000 */
[----:B------:R-:W-:Y:S02]  /*4c60*/  IMAD.MOV.U32 R10, RZ, RZ, R4 ;  /* 0x000000ffff0a7224 */ /* 0x000fe400078e0004 */
[----:B------:R-:W-:Y:S01]  /*4c70*/  IMAD.MOV.U32 R11, RZ, RZ, R5 ;  /* 0x000000ffff0b7224 */ /* 0x000fe200078e0005 */
[----:B------:R-:W-:Y:S06]  /*4c80*/  BRA `(.L_x_104) ;  /* 0x0000000000607947 */ /* 0x000fec0003800000 */
.L_x_103:
[----:B------:R-:W-:-:S14]  /*4c90*/  DSETP.NAN.AND P0, PT, R30, R30, PT ;  /* 0x0000001e1e00722a */ /* 0x000fdc0003f08000 */
[----:B------:R-:W-:Y:S05]  /*4ca0*/  @P0 BRA `(.L_x_105) ;  /* 0x00000000004c0947 */ /* 0x000fea0003800000 */
[----:B------:R-:W-:-:S14]  /*4cb0*/  DSETP.NAN.AND P0, PT, R12, R12, PT ;  /* 0x0000000c0c00722a */ /* 0x000fdc0003f08000 */
[----:B------:R-:W-:Y:S05]  /*4cc0*/  @P0 BRA `(.L_x_106) ;  /* 0x0000000000340947 */ /* 0x000fea0003800000 */
[----:B------:R-:W-:Y:S01]  /*4cd0*/  ISETP.NE.AND P0, PT, R7, R5, PT ;  /* 0x000000050700720c */ /* 0x000fe20003f05270 */
[----:B------:R-:W-:Y:S01]  /*4ce0*/  IMAD.MOV.U32 R11, RZ, RZ, -0x80000 ;  /* 0xfff80000ff0b7424 */ /* 0x000fe200078e00ff */
[----:B------:R-:W-:-:S11]  /*4cf0*/  MOV R10, 0x0 ;  /* 0x00000000000a7802 */ /* 0x000fd60000000f00 */
[----:B------:R-:W-:Y:S05]  /*4d00*/  @!P0 BRA `(.L_x_104) ;  /* 0x0000000000408947 */ /* 0x000fea0003800000 */
[----:B------:R-:W-:Y:S02]  /*4d10*/  ISETP.NE.AND P0, PT, R7, 0x7ff00000, PT ;  /* 0x7ff000000700780c */ /* 0x000fe40003f05270 */
[----:B------:R-:W-:Y:S02]  /*4d20*/  LOP3.LUT R3, R31, 0x80000000, R13, 0x48, !PT ;  /* 0x800000001f037812 */ /* 0x000fe400078e480d */
[----:B------:R-:W-:-:S13]  /*4d30*/  ISETP.EQ.OR P0, PT, R5, RZ, !P0 ;  /* 0x000000ff0500720c */ /* 0x000fda0004702670 */
[----:B------:R-:W-:Y:S01]  /*4d40*/  @P0 LOP3.LUT R4, R3, 0x7ff00000, RZ, 0xfc, !PT ;  /* 0x7ff0000003040812 */ /* 0x000fe200078efcff */
[----:B------:R-:W-:Y:S01]  /*4d50*/  @!P0 IMAD.MOV.U32 R10, RZ, RZ, RZ ;  /* 0x000000ffff0a8224 */ /* 0x000fe200078e00ff */
[----:B------:R-:W-:Y:S01]  /*4d60*/  @!P0 MOV R11, R3 ;  /* 0x00000003000b8202 */ /* 0x000fe20000000f00 */
[----:B------:R-:W-:Y:S02]  /*4d70*/  @P0 IMAD.MOV.U32 R10, RZ, RZ, RZ ;  /* 0x000000ffff0a0224 */ /* 0x000fe400078e00ff */
[----:B------:R-:W-:Y:S01]  /*4d80*/  @P0 IMAD.MOV.U32 R11, RZ, RZ, R4 ;  /* 0x000000ffff0b0224 */ /* 0x000fe200078e0004 */
[----:B------:R-:W-:Y:S06]  /*4d90*/  BRA `(.L_x_104) ;  /* 0x00000000001c7947 */ /* 0x000fec0003800000 */
.L_x_106:
[----:B------:R-:W-:Y:S02]  /*4da0*/  LOP3.LUT R3, R13, 0x80000, RZ, 0xfc, !PT ;  /* 0x000800000d037812 */ /* 0x000fe400078efcff */
[----:B------:R-:W-:-:S03]  /*4db0*/  MOV R10, R12 ;  /* 0x0000000c000a7202 */ /* 0x000fc60000000f00 */
[----:B------:R-:W-:Y:S01]  /*4dc0*/  IMAD.MOV.U32 R11, RZ, RZ, R3 ;  /* 0x000000ffff0b7224 */ /* 0x000fe200078e0003 */
[----:B------:R-:W-:Y:S06]  /*4dd0*/  BRA `(.L_x_104) ;  /* 0x00000000000c7947 */ /* 0x000fec0003800000 */
.L_x_105:
[----:B------:R-:W-:Y:S01]  /*4de0*/  LOP3.LUT R3, R31, 0x80000, RZ, 0xfc, !PT ;  /* 0x000800001f037812 */ /* 0x000fe200078efcff */
[----:B------:R-:W-:-:S03]  /*4df0*/  IMAD.MOV.U32 R10, RZ, RZ, R30 ;  /* 0x000000ffff0a7224 */ /* 0x000fc600078e001e */
[----:B------:R-:W-:-:S07]  /*4e00*/  MOV R11, R3 ;  /* 0x00000003000b7202 */ /* 0x000fce0000000f00 */
.L_x_104:
[----:B------:R-:W-:Y:S05]  /*4e10*/  BSYNC.RECONVERGENT B0 ;  /* 0x0000000000007941 */ /* 0x000fea0003800200 */
.L_x_102:
[----:B------:R-:W-:Y:S02]  /*4e20*/  HFMA2 R7, -RZ, RZ, 0, 0 ;  /* 0x00000000ff077431 */ /* 0x000fe400000001ff */
[----:B------:R-:W-:Y:S02]  /*4e30*/  IMAD.MOV.U32 R4, RZ, RZ, R10 ;  /* 0x000000ffff047224 */ /* 0x000fe400078e000a */
[----:B------:R-:W-:Y:S01]  /*4e40*/  IMAD.MOV.U32 R3, RZ, RZ, R11 ;  /* 0x000000ffff037224 */ /* 0x000fe200078e000b */
[----:B------:R-:W-:Y:S06]  /*4e50*/  RET.REL.NODEC R6 `(_Z13computeForcesP4BodyPdS1_S1_i) ;  /* 0xffffffb006687950 */ /* 0x000fec0003c3ffff */
        .weak           $__internal_2_$__cuda_sm20_dsqrt_rn_f64_mediumpath_v1
        .type           $__internal_2_$__cuda_sm20_dsqrt_rn_f64_mediumpath_v1,@function
        .size           $__internal_2_$__cuda_sm20_dsqrt_rn_f64_mediumpath_v1,(.L_x_114 - $__internal_2_$__cuda_sm20_dsqrt_rn_f64_mediumpath_v1)
$__internal_2_$__cuda_sm20_dsqrt_rn_f64_mediumpath_v1:
[----:B------:R-:W-:Y:S01]  /*4e60*/  ISETP.GE.U32.AND P0, PT, R6, -0x3400000, PT ;  /* 0xfcc000000600780c */ /* 0x000fe20003f06070 */
[----:B------:R-:W-:Y:S01]  /*4e70*/  BSSY.RECONVERGENT B0, `(.L_x_107) ;  /* 0x0000029000007945 */ /* 0x000fe20003800200 */
[----:B------:R-:W-:Y:S01]  /*4e80*/  IMAD.MOV.U32 R35, RZ, RZ, R11 ;  /* 0x000000ffff237224 */ /* 0x000fe200078e000b */
[----:B------:R-:W-:Y:S01]  /*4e90*/  MOV R34, R12 ;  /* 0x0000000c00227202 */ /* 0x000fe20000000f00 */
[----:B------:R-:W-:Y:S01]  /*4ea0*/  IMAD.MOV.U32 R32, RZ, RZ, R4 ;  /* 0x000000ffff207224 */ /* 0x000fe200078e0004 */
[----:B------:R-:W-:Y:S01]  /*4eb0*/  MOV R11, R7 ;  /* 0x00000007000b7202 */ /* 0x000fe20000000f00 */
[----:B------:R-:W-:Y:S02]  /*4ec0*/  IMAD.MOV.U32 R33, RZ, RZ, R3 ;  /* 0x000000ffff217224 */ /* 0x000fe400078e0003 */
[----:B------:R-:W-:-:S05]  /*4ed0*/  IMAD.MOV.U32 R29, RZ, RZ, R5 ;  /* 0x000000ffff1d7224 */ /* 0x000fca00078e0005 */
[----:B------:R-:W-:Y:S05]  /*4ee0*/  @!P0 BRA `(.L_x_108) ;  /* 0x0000000000208947 */ /* 0x000fea0003800000 */
[----:B------:R-:W-:-:S10]  /*4ef0*/  DFMA.RM R10, R34, R28, R10 ;  /* 0x0000001c220a722b */ /* 0x000fd4000000400a */
[----:B------:R-:W-:-:S05]  /*4f00*/  IADD3 R4, P0, PT, R10, 0x1, RZ ;  /* 0x000000010a047810 */ /* 0x000fca0007f1e0ff */
[----:B------:R-:W-:-:S06]  /*4f10*/  IMAD.X R5, RZ, RZ, R11, P0 ;  /* 0x000000ffff057224 */ /* 0x000fcc00000e060b */
[----:B------:R-:W-:-:S08]  /*4f20*/  DFMA.RP R32, -R10, R4, R32 ;  /* 0x000000040a20722b */ /* 0x000fd00000008120 */
[----:B------:R-:W-:-:S06]  /*4f30*/  DSETP.GT.AND P0, PT, R32, RZ, PT ;  /* 0x000000ff2000722a */ /* 0x000fcc0003f04000 */
[----:B------:R-:W-:Y:S02]  /*4f40*/  FSEL R4, R4, R10, P0 ;  /* 0x0000000a04047208 */ /* 0x000fe40000000000 */
[----:B------:R-:W-:Y:S01]  /*4f50*/  FSEL R5, R5, R11, P0 ;  /* 0x0000000b05057208 */ /* 0x000fe20000000000 */
[----:B------:R-:W-:Y:S06]  /*4f60*/  BRA `(.L_x_109) ;  /* 0x0000000000647947 */ /* 0x000fec0003800000 */
.L_x_108:
[----:B------:R-:W-:-:S14]  /*4f70*/  DSETP.NE.AND P0, PT, R32, RZ, PT ;  /* 0x000000ff2000722a */ /* 0x000fdc0003f05000 */
[----:B------:R-:W-:Y:S05]  /*4f80*/  @!P0 BRA `(.L_x_110) ;  /* 0x0000000000588947 */ /* 0x000fea0003800000 */
[----:B------:R-:W-:-:S13]  /*4f90*/  ISETP.GE.AND P0, PT, R33, RZ, PT ;  /* 0x000000ff2100720c */ /* 0x000fda0003f06270 */
[----:B------:R-:W-:Y:S01]  /*4fa0*/  @!P0 IMAD.MOV.U32 R4, RZ, RZ, 0x0 ;  /* 0x00000000ff048424 */ /* 0x000fe200078e00ff */
[----:B------:R-:W-:Y:S01]  /*4fb0*/  @!P0 MOV R5, 0xfff80000 ;  /* 0xfff8000000058802 */ /* 0x000fe20000000f00 */
[----:B------:R-:W-:Y:S06]  /*4fc0*/  @!P0 BRA `(.L_x_109) ;  /* 0x00000000004c8947 */ /* 0x000fec0003800000 */
[----:B------:R-:W-:-:S13]  /*4fd0*/  ISETP.GT.AND P0, PT, R33, 0x7fefffff, PT ;  /* 0x7fefffff2100780c */ /* 0x000fda0003f04270 */
[----:B------:R-:W-:Y:S05]  /*4fe0*/  @P0 BRA `(.L_x_110) ;  /* 0x0000000000400947 */ /* 0x000fea0003800000 */
[----:B------:R-:W-:Y:S01]  /*4ff0*/  DMUL R32, R32, 8.11296384146066816958e+31 ;  /* 0x4690000020207828 */ /* 0x000fe20000000000 */
[----:B------:R-:W-:Y:S01]  /*5000*/  IMAD.MOV.U32 R10, RZ, RZ, RZ ;  /* 0x000000ffff0a7224 */ /* 0x000fe200078e00ff */
[----:B------:R-:W-:Y:S01]  /*5010*/  MOV R5, 0x3fd80000 ;  /* 0x3fd8000000057802 */ /* 0x000fe20000000f00 */
[----:B------:R-:W-:-:S03]  /*5020*/  IMAD.MOV.U32 R4, RZ, RZ, 0x0 ;  /* 0x00000000ff047424 */ /* 0x000fc600078e00ff */
[----:B------:R-:W0:Y:S02]  /*5030*/  MUFU.RSQ64H R11, R33 ;  /* 0x00000021000b7308 */ /* 0x000e240000001c00 */
[----:B0-----:R-:W-:-:S08]  /*5040*/  DMUL R6, R10, R10 ;  /* 0x0000000a0a067228 */ /* 0x001fd00000000000 */
[----:B------:R-:W-:-:S08]  /*5050*/  DFMA R6, R32, -R6, 1 ;  /* 0x3ff000002006742b */ /* 0x000fd00000000806 */
[----:B------:R-:W-:Y:S02]  /*5060*/  DFMA R4, R6, R4, 0.5 ;  /* 0x3fe000000604742b */ /* 0x000fe40000000004 */
[----:B------:R-:W-:-:S08]  /*5070*/  DMUL R6, R10, R6 ;  /* 0x000000060a067228 */ /* 0x000fd00000000000 */
[----:B------:R-:W-:-:S08]  /*5080*/  DFMA R6, R4, R6, R10 ;  /* 0x000000060406722b */ /* 0x000fd0000000000a */
[----:B------:R-:W-:Y:S02]  /*5090*/  DMUL R4, R32, R6 ;  /* 0x0000000620047228 */ /* 0x000fe40000000000 */
[----:B------:R-:W-:-:S06]  /*50a0*/  VIADD R7, R7, 0xfff00000 ;  /* 0xfff0000007077836 */ /* 0x000fcc0000000000 */
[----:B------:R-:W-:-:S08]  /*50b0*/  DFMA R10, R4, -R4, R32 ;  /* 0x80000004040a722b */ /* 0x000fd00000000020 */
[----:B------:R-:W-:-:S10]  /*50c0*/  DFMA R4, R6, R10, R4 ;  /* 0x0000000a0604722b */ /* 0x000fd40000000004 */
[----:B------:R-:W-:Y:S01]  /*50d0*/  VIADD R5, R5, 0xfcb00000 ;  /* 0xfcb0000005057836 */ /* 0x000fe20000000000 */
[----:B------:R-:W-:Y:S06]  /*50e0*/  BRA `(.L_x_109) ;  /* 0x0000000000047947 */ /* 0x000fec0003800000 */
.L_x_110:
[----:B------:R-:W-:-:S11]  /*50f0*/  DADD R4, R32, R32 ;  /* 0x0000000020047229 */ /* 0x000fd60000000020 */
.L_x_109:
[----:B------:R-:W-:Y:S05]  /*5100*/  BSYNC.RECONVERGENT B0 ;  /* 0x0000000000007941 */ /* 0x000fea0003800200 */
.L_x_107:
[----:B------:R-:W-:Y:S01]  /*5110*/  IMAD.MOV.U32 R31, RZ, RZ, 0x0 ;  /* 0x00000000ff1f7424 */ /* 0x000fe200078e00ff */
[----:B------:R-:W-:-:S03]  /*5120*/  MOV R3, R5 ;  /* 0x0000000500037202 */ /* 0x000fc60000000f00 */
[----:B------:R-:W-:Y:S05]  /*5130*/  RET.REL.NODEC R30 `(_Z13computeForcesP4BodyPdS1_S1_i) ;  /* 0xffffffac1eb07950 */ /* 0x000fea0003c3ffff */
.L_x_111:
        /* <DEDUP_REMOVED lines=12> */
.L_x_114:


//--------------------- .nv.shared._Z15updatePositionsP4Bodyid --------------------------
	.section	.nv.shared._Z15updatePositionsP4Bodyid,"aw",@nobits
	.sectionflags	@""
	.align	16
	.zero		1024


//--------------------- .nv.shared.reserved.0     --------------------------
	.section	.nv.shared.reserved.0,"aw",@nobits
	.weak		__nv_reservedSMEM_offset_0_alias
	.size		__nv_reservedSMEM_offset_0_alias, 0, 64
	.other		__nv_reservedSMEM_offset_0_alias,@"STO_CUDA_RESERVED_SHARED STV_DEFAULT"
__nv_reservedSMEM_offset_0_alias:
	.zero		0
	.zero		64


//--------------------- .nv.shared._Z16updateVelocitiesP4BodyPdS1_S1_id --------------------------
	.section	.nv.shared._Z16updateVelocitiesP4BodyPdS1_S1_id,"aw",@nobits
	.sectionflags	@""
	.align	16
	.zero		1024


//--------------------- .nv.shared._Z13computeForcesP4BodyPdS1_S1_i --------------------------
	.section	.nv.shared._Z13computeForcesP4BodyPdS1_S1_i,"aw",@nobits
	.sectionflags	@""
	.align	16
	.zero		1024


//--------------------- .nv.constant0._Z15updatePositionsP4Bodyid --------------------------
	.section	.nv.constant0._Z15updatePositionsP4Bodyid,"a",@progbits
	.sectionflags	@""
	.align	4
.nv.constant0._Z15updatePositionsP4Bodyid:
	.zero		920


//--------------------- .nv.constant0._Z16updateVelocitiesP4BodyPdS1_S1_id --------------------------
	.section	.nv.constant0._Z16updateVelocitiesP4BodyPdS1_S1_id,"a",@progbits
	.sectionflags	@""
	.align	4
.nv.constant0._Z16updateVelocitiesP4BodyPdS1_S1_id:
	.zero		944


//--------------------- .nv.constant0._Z13computeForcesP4BodyPdS1_S1_i --------------------------
	.section	.nv.constant0._Z13computeForcesP4BodyPdS1_S1_i,"a",@progbits
	.sectionflags	@""
	.align	4
.nv.constant0._Z13computeForcesP4BodyPdS1_S1_i:
	.zero		932


//--------------------- SYMBOLS --------------------------

	.type		.nv.reservedSmem.offset0,@object
	.size		.nv.reservedSmem.offset0,0x4
	.type		.nv.reservedSmem.cap,@object
	.size		.nv.reservedSmem.cap,0x4
